// auto-generated by cutlass_sweep.conv — config: {"arch": "sm_100", "cluster_m": 2, "cluster_n": 1, "conv_kind": "wgrad", "dtype": "fp16", "ndim": 2, "tile_k": 64, "tile_m": 128, "tile_n": 64}
#include "cutlass/cutlass.h"
#include "cute/tensor.hpp"
#include "cutlass/kernel_hardware_info.hpp"
#include "cutlass/conv/convolution.h"
#include "cutlass/conv/dispatch_policy.hpp"
#include "cutlass/conv/collective/collective_builder.hpp"
#include "cutlass/conv/kernel/conv_universal.hpp"
#include "cutlass/conv/device/conv_universal_adapter.hpp"
#include "cutlass/epilogue/collective/collective_builder.hpp"

using namespace cute;
using Elem = cutlass::half_t;
using Acc  = float;
using LayoutAB = cutlass::layout::TensorNHWC;
using LayoutC  = cutlass::layout::TensorKCSR;
constexpr auto ConvOp = cutlass::conv::Operator::kWgrad;
using TileShape    = Shape<_128, Shape<_64>, Shape<_64>>;
using ClusterShape = Shape<_2, _1, _1>;

using CollectiveEpilogue = typename cutlass::epilogue::collective::CollectiveBuilder<
    cutlass::arch::Sm100, cutlass::arch::OpClassTensorOp,
    TileShape, ClusterShape,
    cutlass::epilogue::collective::EpilogueTileAuto,
    Acc, Acc,
    Elem, LayoutC, 128 / cutlass::sizeof_bits<Elem>::value,
    Elem, LayoutC, 128 / cutlass::sizeof_bits<Elem>::value,
    cutlass::epilogue::collective::EpilogueScheduleAuto
  >::CollectiveOp;

using CollectiveMainloop = typename cutlass::conv::collective::CollectiveBuilder<
    cutlass::arch::Sm100, cutlass::arch::OpClassTensorOp, ConvOp,
    Elem, LayoutAB, 128 / cutlass::sizeof_bits<Elem>::value,
    Elem, LayoutAB, 128 / cutlass::sizeof_bits<Elem>::value,
    Acc,
    TileShape, ClusterShape,
    cutlass::conv::collective::StageCountAutoCarveout<
        static_cast<int>(sizeof(typename CollectiveEpilogue::SharedStorage))>,
    cutlass::conv::collective::KernelScheduleAuto
  >::CollectiveOp;

using ProblemShape = cutlass::conv::ConvProblemShape<
    ConvOp, CollectiveMainloop::DispatchPolicy::NumSpatialDimensions>;
using ConvKernel = cutlass::conv::kernel::ConvUniversal<
    ProblemShape, CollectiveMainloop, CollectiveEpilogue>;
using Conv = cutlass::conv::device::ConvUniversalAdapter<ConvKernel>;

auto* _anchor = &cutlass::device_kernel<ConvKernel>;


// ===== COMPILED SASS (sm_100a) =====

	.target	sm_100a

	.elftype	@"ET_EXEC"


//--------------------- .note.nv.tkinfo           --------------------------
	.section	.note.nv.tkinfo,"",@"SHT_NOTE"
	.sectionflags	@"SHF_NOTE_NV_TKINFO"
	.tkinfo
        /*0018*/ 	.word	0x00000002
        /*0030*/ 	.string	""
        /*0030*/ 	.string	"ptxas"
        /*0030*/ 	.string	"Cuda compilation tools, release 13.0, V13.0.88"
        /*0030*/ 	.string	"Build cuda_13.0.r13.0/compiler.36424714_0"
        /*0030*/ 	.string	"-arch sm_100a -m 64 "



//--------------------- .note.nv.cuinfo           --------------------------
	.section	.note.nv.cuinfo,"",@"SHT_NOTE"
	.sectionflags	@"SHF_NOTE_NV_CUINFO"
        /*0018*/ 	.short	0x0002
        /*001a*/ 	.short	0x0064
        /*001c*/ 	.short	0x0082
	.zero		2


//--------------------- .nv.info                  --------------------------
	.section	.nv.info,"",@"SHT_CUDA_INFO"
	.align	4


	//----- nvinfo : EIATTR_REGCOUNT
	.align		4
        /*0000*/ 	.byte	0x04, 0x2f
        /*0002*/ 	.short	(.L_19 - .L_18)
	.align		4
.L_18:
        /*0004*/ 	.word	index@(_ZN7cutlass13device_kernelINS_4conv6kernel13ConvUniversalINS1_16ConvProblemShapeILNS1_8OperatorE2ELi2EEENS1_10collective14CollectiveConvINS1_47MainloopSm100TmaUmmaWarpSpecializedImplicitGemmILS5_2ELi17ELi2ELi1ELi2EN4cute5tupleIJNSA_1CILi2EEENSC_ILi1EEESE_EEEEENSB_IJNSC_ILi128EEENSB_IJNSC_ILi64EEEEEESJ_EEENS_6half_tESL_NSA_8TiledMMAINSA_8MMA_AtomIJNSA_26SM100_MMA_F16BF16_2x1SM_SSISL_SL_fLi128ELi64ELNSA_4UMMA5MajorE1ELSQ_1ELNSP_7ScaleInE0ELSR_0EEEEEENSA_6LayoutINSB_IJSE_SE_SE_EEENSB_IJNSC_ILi0EEESW_SW_EEEEENSB_IJNSA_10UnderscoreESZ_SZ_EEEEENS7_6detail27Sm100ImplicitGemmTileTraitsINSA_18SM100_TMA_2SM_LOADENSA_14ComposedLayoutINSA_7SwizzleILi3ELi4ELi3EEENSA_18smem_ptr_flag_bitsILi16EEENSU_INSB_IJSI_NSC_ILi8EEEEEENSB_IJSE_SI_EEEEEEEvEENS13_INSA_25SM100_TMA_2SM_LOAD_IM2COLENS15_INS16_ILi2ELi4ELi3EEES19_NSU_INSB_IJNSC_ILi32EEES1A_EEENSB_IJSE_S1I_EEEEEEEvEEEENS_8epilogue10collective18CollectiveEpilogueINS1P_23Sm100TmaWarpSpecializedILi3ELi2ELi16ELb1ELb0EEEJNSB_IJSI_SJ_SJ_EEENSB_IJNSU_ISI_SE_EENSU_INSB_IJNSC_ILi16EEESD_EEES1K_EEEEESL_NSB_IJlNSB_IJSE_llEEESW_EEESL_S21_NS1P_6fusion15FusionCallbacksIS1T_NS22_17LinearCombinationISL_fSL_fLNS_15FloatRoundStyleE2EEES1U_S1Z_JEEENSA_5SM1004TMEM4LOAD26SM100_TMEM_LOAD_32dp32b16xENSA_13SM90_TMA_LOADENS15_INS16_ILi1ELi4ELi3EEES19_NSU_INSB_IJS1A_S1W_EEENSB_IJS1W_SE_EEEEEEENSA_39AutoVectorizingCopyWithAssumedAlignmentILi128EEENSA_14SM90_TMA_STOREES2H_S2J_S2J_EEEvvEEEEvNT_6ParamsE)
        /*0008*/ 	.word	0x00000046


	//----- nvinfo : EIATTR_FRAME_SIZE
	.align		4
.L_19:
        /*000c*/ 	.byte	0x04, 0x11
        /*000e*/ 	.short	(.L_21 - .L_20)
	.align		4
.L_20:
        /*0010*/ 	.word	index@($__internal_2_$__cuda_sm10x_tcgen05_guardrail_trap_unallocated_columns_being_dealloced)
        /*0014*/ 	.word	0x00000008


	//----- nvinfo : EIATTR_FRAME_SIZE
	.align		4
.L_21:
        /*0018*/ 	.byte	0x04, 0x11
        /*001a*/ 	.short	(.L_23 - .L_22)
	.align		4
.L_22:
        /*001c*/ 	.word	index@($__internal_1_$__cuda_sm10x_tcgen05_guardrail_trap_phase_invalid_during_alloc)
        /*0020*/ 	.word	0x00000008


	//----- nvinfo : EIATTR_FRAME_SIZE
	.align		4
.L_23:
        /*0024*/ 	.byte	0x04, 0x11
        /*0026*/ 	.short	(.L_25 - .L_24)
	.align		4
.L_24:
        /*0028*/ 	.word	index@($__internal_0_$__cuda_sm10x_tcgen05_guardrail_trap_col_being_dealloced_not_returned_by_alloc)
        /*002c*/ 	.word	0x00000008


	//----- nvinfo : EIATTR_FRAME_SIZE
	.align		4
.L_25:
        /*0030*/ 	.byte	0x04, 0x11
        /*0032*/ 	.short	(.L_27 - .L_26)
	.align		4
.L_26:
        /*0034*/ 	.word	index@(_ZN7cutlass13device_kernelINS_4conv6kernel13ConvUniversalINS1_16ConvProblemShapeILNS1_8OperatorE2ELi2EEENS1_10collective14CollectiveConvINS1_47MainloopSm100TmaUmmaWarpSpecializedImplicitGemmILS5_2ELi17ELi2ELi1ELi2EN4cute5tupleIJNSA_1CILi2EEENSC_ILi1EEESE_EEEEENSB_IJNSC_ILi128EEENSB_IJNSC_ILi64EEEEEESJ_EEENS_6half_tESL_NSA_8TiledMMAINSA_8MMA_AtomIJNSA_26SM100_MMA_F16BF16_2x1SM_SSISL_SL_fLi128ELi64ELNSA_4UMMA5MajorE1ELSQ_1ELNSP_7ScaleInE0ELSR_0EEEEEENSA_6LayoutINSB_IJSE_SE_SE_EEENSB_IJNSC_ILi0EEESW_SW_EEEEENSB_IJNSA_10UnderscoreESZ_SZ_EEEEENS7_6detail27Sm100ImplicitGemmTileTraitsINSA_18SM100_TMA_2SM_LOADENSA_14ComposedLayoutINSA_7SwizzleILi3ELi4ELi3EEENSA_18smem_ptr_flag_bitsILi16EEENSU_INSB_IJSI_NSC_ILi8EEEEEENSB_IJSE_SI_EEEEEEEvEENS13_INSA_25SM100_TMA_2SM_LOAD_IM2COLENS15_INS16_ILi2ELi4ELi3EEES19_NSU_INSB_IJNSC_ILi32EEES1A_EEENSB_IJSE_S1I_EEEEEEEvEEEENS_8epilogue10collective18CollectiveEpilogueINS1P_23Sm100TmaWarpSpecializedILi3ELi2ELi16ELb1ELb0EEEJNSB_IJSI_SJ_SJ_EEENSB_IJNSU_ISI_SE_EENSU_INSB_IJNSC_ILi16EEESD_EEES1K_EEEEESL_NSB_IJlNSB_IJSE_llEEESW_EEESL_S21_NS1P_6fusion15FusionCallbacksIS1T_NS22_17LinearCombinationISL_fSL_fLNS_15FloatRoundStyleE2EEES1U_S1Z_JEEENSA_5SM1004TMEM4LOAD26SM100_TMEM_LOAD_32dp32b16xENSA_13SM90_TMA_LOADENS15_INS16_ILi1ELi4ELi3EEES19_NSU_INSB_IJS1A_S1W_EEENSB_IJS1W_SE_EEEEEEENSA_39AutoVectorizingCopyWithAssumedAlignmentILi128EEENSA_14SM90_TMA_STOREES2H_S2J_S2J_EEEvvEEEEvNT_6ParamsE)
        /*0038*/ 	.word	0x00000008


	//----- nvinfo : EIATTR_MIN_STACK_SIZE
	.align		4
.L_27:
        /*003c*/ 	.byte	0x04, 0x12
        /*003e*/ 	.short	(.L_29 - .L_28)
	.align		4
.L_28:
        /*0040*/ 	.word	index@(_ZN7cutlass13device_kernelINS_4conv6kernel13ConvUniversalINS1_16ConvProblemShapeILNS1_8OperatorE2ELi2EEENS1_10collective14CollectiveConvINS1_47MainloopSm100TmaUmmaWarpSpecializedImplicitGemmILS5_2ELi17ELi2ELi1ELi2EN4cute5tupleIJNSA_1CILi2EEENSC_ILi1EEESE_EEEEENSB_IJNSC_ILi128EEENSB_IJNSC_ILi64EEEEEESJ_EEENS_6half_tESL_NSA_8TiledMMAINSA_8MMA_AtomIJNSA_26SM100_MMA_F16BF16_2x1SM_SSISL_SL_fLi128ELi64ELNSA_4UMMA5MajorE1ELSQ_1ELNSP_7ScaleInE0ELSR_0EEEEEENSA_6LayoutINSB_IJSE_SE_SE_EEENSB_IJNSC_ILi0EEESW_SW_EEEEENSB_IJNSA_10UnderscoreESZ_SZ_EEEEENS7_6detail27Sm100ImplicitGemmTileTraitsINSA_18SM100_TMA_2SM_LOADENSA_14ComposedLayoutINSA_7SwizzleILi3ELi4ELi3EEENSA_18smem_ptr_flag_bitsILi16EEENSU_INSB_IJSI_NSC_ILi8EEEEEENSB_IJSE_SI_EEEEEEEvEENS13_INSA_25SM100_TMA_2SM_LOAD_IM2COLENS15_INS16_ILi2ELi4ELi3EEES19_NSU_INSB_IJNSC_ILi32EEES1A_EEENSB_IJSE_S1I_EEEEEEEvEEEENS_8epilogue10collective18CollectiveEpilogueINS1P_23Sm100TmaWarpSpecializedILi3ELi2ELi16ELb1ELb0EEEJNSB_IJSI_SJ_SJ_EEENSB_IJNSU_ISI_SE_EENSU_INSB_IJNSC_ILi16EEESD_EEES1K_EEEEESL_NSB_IJlNSB_IJSE_llEEESW_EEESL_S21_NS1P_6fusion15FusionCallbacksIS1T_NS22_17LinearCombinationISL_fSL_fLNS_15FloatRoundStyleE2EEES1U_S1Z_JEEENSA_5SM1004TMEM4LOAD26SM100_TMEM_LOAD_32dp32b16xENSA_13SM90_TMA_LOADENS15_INS16_ILi1ELi4ELi3EEES19_NSU_INSB_IJS1A_S1W_EEENSB_IJS1W_SE_EEEEEEENSA_39AutoVectorizingCopyWithAssumedAlignmentILi128EEENSA_14SM90_TMA_STOREES2H_S2J_S2J_EEEvvEEEEvNT_6ParamsE)
        /*0044*/ 	.word	0x00000008
.L_29:


//--------------------- .nv.compat                --------------------------
	.section	.nv.compat,"",@"SHT_CUDA_COMPAT_INFO"
	.align	4
        /*0000*/ 	.byte	0x02, 0x09, 0x01, 0x00, 0x02, 0x02, 0x02, 0x00, 0x02, 0x05, 0x05, 0x00, 0x03, 0x07, 0x01, 0x01
        /*0010*/ 	.byte	0x02, 0x03, 0x01, 0x00, 0x02, 0x06, 0x01, 0x00, 0x04, 0x0b, 0x08, 0x00, 0x09, 0x00, 0x00, 0x00
        /*0020*/ 	.byte	0x00, 0x00, 0x00, 0x00


//--------------------- .nv.info._ZN7cutlass13device_kernelINS_4conv6kernel13ConvUniversalINS1_16ConvProblemShapeILNS1_8OperatorE2ELi2EEENS1_10collective14CollectiveConvINS1_47MainloopSm100TmaUmmaWarpSpecializedImplicitGemmILS5_2ELi17ELi2ELi1ELi2EN4cute5tupleIJNSA_1CILi2EEENSC_ILi1EEESE_EEEEENSB_IJNSC_ILi128EEENSB_IJNSC_ILi64EEEEEESJ_EEENS_6half_tESL_NSA_8TiledMMAINSA_8MMA_AtomIJNSA_26SM100_MMA_F16BF16_2x1SM_SSISL_SL_fLi128ELi64ELNSA_4UMMA5MajorE1ELSQ_1ELNSP_7ScaleInE0ELSR_0EEEEEENSA_6LayoutINSB_IJSE_SE_SE_EEENSB_IJNSC_ILi0EEESW_SW_EEEEENSB_IJNSA_10UnderscoreESZ_SZ_EEEEENS7_6detail27Sm100ImplicitGemmTileTraitsINSA_18SM100_TMA_2SM_LOADENSA_14ComposedLayoutINSA_7SwizzleILi3ELi4ELi3EEENSA_18smem_ptr_flag_bitsILi16EEENSU_INSB_IJSI_NSC_ILi8EEEEEENSB_IJSE_SI_EEEEEEEvEENS13_INSA_25SM100_TMA_2SM_LOAD_IM2COLENS15_INS16_ILi2ELi4ELi3EEES19_NSU_INSB_IJNSC_ILi32EEES1A_EEENSB_IJSE_S1I_EEEEEEEvEEEENS_8epilogue10collective18CollectiveEpilogueINS1P_23Sm100TmaWarpSpecializedILi3ELi2ELi16ELb1ELb0EEEJNSB_IJSI_SJ_SJ_EEENSB_IJNSU_ISI_SE_EENSU_INSB_IJNSC_ILi16EEESD_EEES1K_EEEEESL_NSB_IJlNSB_IJSE_llEEESW_EEESL_S21_NS1P_6fusion15FusionCallbacksIS1T_NS22_17LinearCombinationISL_fSL_fLNS_15FloatRoundStyleE2EEES1U_S1Z_JEEENSA_5SM1004TMEM4LOAD26SM100_TMEM_LOAD_32dp32b16xENSA_13SM90_TMA_LOADENS15_INS16_ILi1ELi4ELi3EEES19_NSU_INSB_IJS1A_S1W_EEENSB_IJS1W_SE_EEEEEEENSA_39AutoVectorizingCopyWithAssumedAlignmentILi128EEENSA_14SM90_TMA_STOREES2H_S2J_S2J_EEEvvEEEEvNT_6ParamsE --------------------------
	.section	.nv.info._ZN7cutlass13device_kernelINS_4conv6kernel13ConvUniversalINS1_16ConvProblemShapeILNS1_8OperatorE2ELi2EEENS1_10collective14CollectiveConvINS1_47MainloopSm100TmaUmmaWarpSpecializedImplicitGemmILS5_2ELi17ELi2ELi1ELi2EN4cute5tupleIJNSA_1CILi2EEENSC_ILi1EEESE_EEEEENSB_IJNSC_ILi128EEENSB_IJNSC_ILi64EEEEEESJ_EEENS_6half_tESL_NSA_8TiledMMAINSA_8MMA_AtomIJNSA_26SM100_MMA_F16BF16_2x1SM_SSISL_SL_fLi128ELi64ELNSA_4UMMA5MajorE1ELSQ_1ELNSP_7ScaleInE0ELSR_0EEEEEENSA_6LayoutINSB_IJSE_SE_SE_EEENSB_IJNSC_ILi0EEESW_SW_EEEEENSB_IJNSA_10UnderscoreESZ_SZ_EEEEENS7_6detail27Sm100ImplicitGemmTileTraitsINSA_18SM100_TMA_2SM_LOADENSA_14ComposedLayoutINSA_7SwizzleILi3ELi4ELi3EEENSA_18smem_ptr_flag_bitsILi16EEENSU_INSB_IJSI_NSC_ILi8EEEEEENSB_IJSE_SI_EEEEEEEvEENS13_INSA_25SM100_TMA_2SM_LOAD_IM2COLENS15_INS16_ILi2ELi4ELi3EEES19_NSU_INSB_IJNSC_ILi32EEES1A_EEENSB_IJSE_S1I_EEEEEEEvEEEENS_8epilogue10collective18CollectiveEpilogueINS1P_23Sm100TmaWarpSpecializedILi3ELi2ELi16ELb1ELb0EEEJNSB_IJSI_SJ_SJ_EEENSB_IJNSU_ISI_SE_EENSU_INSB_IJNSC_ILi16EEESD_EEES1K_EEEEESL_NSB_IJlNSB_IJSE_llEEESW_EEESL_S21_NS1P_6fusion15FusionCallbacksIS1T_NS22_17LinearCombinationISL_fSL_fLNS_15FloatRoundStyleE2EEES1U_S1Z_JEEENSA_5SM1004TMEM4LOAD26SM100_TMEM_LOAD_32dp32b16xENSA_13SM90_TMA_LOADENS15_INS16_ILi1ELi4ELi3EEES19_NSU_INSB_IJS1A_S1W_EEENSB_IJS1W_SE_EEEEEEENSA_39AutoVectorizingCopyWithAssumedAlignmentILi128EEENSA_14SM90_TMA_STOREES2H_S2J_S2J_EEEvvEEEEvNT_6ParamsE,"",@"SHT_CUDA_INFO"
	.sectionflags	@""
	.align	4


	//----- nvinfo : EIATTR_CUDA_API_VERSION
	.align		4
        /*0000*/ 	.byte	0x04, 0x37
        /*0002*/ 	.short	(.L_31 - .L_30)
.L_30:
        /*0004*/ 	.word	0x00000082


	//----- nvinfo : EIATTR_KPARAM_INFO
	.align		4
.L_31:
        /*0008*/ 	.byte	0x04, 0x17
        /*000a*/ 	.short	(.L_33 - .L_32)
.L_32:
        /*000c*/ 	.word	0x00000000
        /*0010*/ 	.short	0x0000
        /*0012*/ 	.short	0x0000
        /*0014*/ 	.byte	0x00, 0xf0, 0x01, 0x20


	//----- nvinfo : EIATTR_AT_ENTRY_FRAGMENTS
	.align		4
.L_33:
        /*0018*/ 	.byte	0x04, 0x4f
        /*001a*/ 	.short	(.L_35 - .L_34)


	//   ....[0]....
.L_34:
        /*001c*/ 	.word	0x00000007


	//----- nvinfo : EIATTR_RESERVED_SMEM_USED
	.align		4
.L_35:
        /*0020*/ 	.byte	0x01, 0x41
	.zero		2


	//----- nvinfo : EIATTR_SPARSE_MMA_MASK
	.align		4
        /*0024*/ 	.byte	0x03, 0x50
        /*0026*/ 	.short	0x0000


	//----- nvinfo : EIATTR_TCGEN05_2CTA_USED
	.align		4
        /*0028*/ 	.byte	0x01, 0x52
	.zero		2


	//----- nvinfo : EIATTR_MAXREG_COUNT
	.align		4
        /*002c*/ 	.byte	0x03, 0x1b
        /*002e*/ 	.short	0x00ff


	//----- nvinfo : EIATTR_NUM_BARRIERS
	.align		4
        /*0030*/ 	.byte	0x02, 0x4c
        /*0032*/ 	.byte	0x07
	.zero		1


	//----- nvinfo : EIATTR_EXTERNS
	.align		4
        /*0034*/ 	.byte	0x04, 0x0f
        /*0036*/ 	.short	(.L_37 - .L_36)


	//   ....[0]....
	.align		4
.L_36:
        /*0038*/ 	.word	index@(__assertfail)


	//----- nvinfo : EIATTR_MERCURY_ISA_VERSION
	.align		4
.L_37:
        /*003c*/ 	.byte	0x03, 0x5f
        /*003e*/ 	.short	0x0101


	//----- nvinfo : EIATTR_INT_WARP_WIDE_INSTR_OFFSETS
	.align		4
        /*0040*/ 	.byte	0x04, 0x31
        /*0042*/ 	.short	(.L_39 - .L_38)


	//   ....[0]....
.L_38:
        /*0044*/ 	.word	0x00000e00


	//   ....[1]....
        /*0048*/ 	.word	0x00000eb0


	//   ....[2]....
        /*004c*/ 	.word	0x00004dd0


	//   ....[3]....
        /*0050*/ 	.word	0x00004df0


	//   ....[4]....
        /*0054*/ 	.word	0x00004e20


	//   ....[5]....
        /*0058*/ 	.word	0x00005de0


	//   ....[6]....
        /*005c*/ 	.word	0x00005f50


	//   ....[7]....
        /*0060*/ 	.word	0x00006000


	//   ....[8]....
        /*0064*/ 	.word	0x00006130


	//   ....[9]....
        /*0068*/ 	.word	0x00006230


	//   ....[10]....
        /*006c*/ 	.word	0x000062c0


	//----- nvinfo : EIATTR_COOP_GROUP_MASK_REGIDS
	.align		4
.L_39:
        /*0070*/ 	.byte	0x04, 0x29
        /*0072*/ 	.short	(.L_41 - .L_40)


	//   ....[0]....
.L_40:
        /*0074*/ 	.word	0xffffffff


	//   ....[1]....
        /*0078*/ 	.word	0xffffffff


	//   ....[2]....
        /*007c*/ 	.word	0xffffffff


	//   ....[3]....
        /*0080*/ 	.word	0xffffffff


	//   ....[4]....
        /*0084*/ 	.word	0xffffffff


	//   ....[5]....
        /*0088*/ 	.word	0xffffffff


	//   ....[6]....
        /*008c*/ 	.word	0xffffffff


	//   ....[7]....
        /*0090*/ 	.word	0xffffffff


	//   ....[8]....
        /*0094*/ 	.word	0xffffffff


	//   ....[9]....
        /*0098*/ 	.word	0xffffffff


	//   ....[10]....
        /*009c*/ 	.word	0xffffffff


	//   ....[11]....
        /*00a0*/ 	.word	0xffffffff


	//   ....[12]....
        /*00a4*/ 	.word	0xffffffff


	//----- nvinfo : EIATTR_COOP_GROUP_INSTR_OFFSETS
	.align		4
.L_41:
        /*00a8*/ 	.byte	0x04, 0x28
        /*00aa*/ 	.short	(.L_43 - .L_42)


	//   ....[0]....
.L_42:
        /*00ac*/ 	.word	0x000000d0


	//   ....[1]....
        /*00b0*/ 	.word	0x00000540


	//   ....[2]....
        /*00b4*/ 	.word	0x000008b0


	//   ....[3]....
        /*00b8*/ 	.word	0x00000a30


	//   ....[4]....
        /*00bc*/ 	.word	0x00000b30


	//   ....[5]....
        /*00c0*/ 	.word	0x00000c80


	//   ....[6]....
        /*00c4*/ 	.word	0x00000f20


	//   ....[7]....
        /*00c8*/ 	.word	0x00002860


	//   ....[8]....
        /*00cc*/ 	.word	0x00003cc0


	//   ....[9]....
        /*00d0*/ 	.word	0x00004190


	//   ....[10]....
        /*00d4*/ 	.word	0x000041c0


	//   ....[11]....
        /*00d8*/ 	.word	0x00004ce0


	//   ....[12]....
        /*00dc*/ 	.word	0x00004ef0


	//----- nvinfo : EIATTR_VRC_CTA_INIT_COUNT
	.align		4
.L_43:
        /*00e0*/ 	.byte	0x02, 0x4a
        /*00e2*/ 	.byte	0x80
	.zero		1


	//----- nvinfo : EIATTR_SYSCALL_OFFSETS
	.align		4
        /*00e4*/ 	.byte	0x04, 0x46
        /*00e6*/ 	.short	(.L_45 - .L_44)


	//   ....[0]....
.L_44:
        /*00e8*/ 	.word	0x000073b0


	//   ....[1]....
        /*00ec*/ 	.word	0x000074a0


	//   ....[2]....
        /*00f0*/ 	.word	0x00007ca0


	//   ....[3]....
        /*00f4*/ 	.word	0x00008630


	//----- nvinfo : EIATTR_MBARRIER_INSTR_OFFSETS
	.align		4
.L_45:
        /*00f8*/ 	.byte	0x04, 0x39
        /*00fa*/ 	.short	(.L_47 - .L_46)


	//   ....[0]....
.L_46:
        /*00fc*/ 	.word	0x00000670
        /*0100*/ 	.word	0x000000ff
        /*0104*/ 	.word	0x00000000
        /*0108*/ 	.short	0x0100
        /*010a*/ 	.byte	0x04
	.zero		1


	//   ....[1]....
        /*010c*/ 	.word	0x00000680
        /*0110*/ 	.word	0x000000ff
        /*0114*/ 	.word	0x00000088
        /*0118*/ 	.short	0x0100
        /*011a*/ 	.byte	0x04
	.zero		1


	//   ....[2]....
        /*011c*/ 	.word	0x00000690
        /*0120*/ 	.word	0x000000ff
        /*0124*/ 	.word	0x00000008
        /*0128*/ 	.short	0x0100
        /*012a*/ 	.byte	0x04
	.zero		1


	//   ....[3]....
        /*012c*/ 	.word	0x000006a0
        /*0130*/ 	.word	0x000000ff
        /*0134*/ 	.word	0x00000090
        /*0138*/ 	.short	0x0100
        /*013a*/ 	.byte	0x04
	.zero		1


	//   ....[4]....
        /*013c*/ 	.word	0x000006b0
        /*0140*/ 	.word	0x000000ff
        /*0144*/ 	.word	0x00000010
        /*0148*/ 	.short	0x0100
        /*014a*/ 	.byte	0x04
	.zero		1


	//   ....[5]....
        /*014c*/ 	.word	0x000006c0
        /*0150*/ 	.word	0x000000ff
        /*0154*/ 	.word	0x00000098
        /*0158*/ 	.short	0x0100
        /*015a*/ 	.byte	0x04
	.zero		1


	//   ....[6]....
        /*015c*/ 	.word	0x000006d0
        /*0160*/ 	.word	0x000000ff
        /*0164*/ 	.word	0x00000018
        /*0168*/ 	.short	0x0100
        /*016a*/ 	.byte	0x04
	.zero		1


	//   ....[7]....
        /*016c*/ 	.word	0x000006e0
        /*0170*/ 	.word	0x000000ff
        /*0174*/ 	.word	0x000000a0
        /*0178*/ 	.short	0x0100
        /*017a*/ 	.byte	0x04
	.zero		1


	//   ....[8]....
        /*017c*/ 	.word	0x000006f0
        /*0180*/ 	.word	0x000000ff
        /*0184*/ 	.word	0x00000020
        /*0188*/ 	.short	0x0100
        /*018a*/ 	.byte	0x04
	.zero		1


	//   ....[9]....
        /*018c*/ 	.word	0x00000700
        /*0190*/ 	.word	0x000000ff
        /*0194*/ 	.word	0x000000a8
        /*0198*/ 	.short	0x0100
        /*019a*/ 	.byte	0x04
	.zero		1


	//   ....[10]....
        /*019c*/ 	.word	0x00000710
        /*01a0*/ 	.word	0x000000ff
        /*01a4*/ 	.word	0x00000028
        /*01a8*/ 	.short	0x0100
        /*01aa*/ 	.byte	0x04
	.zero		1


	//   ....[11]....
        /*01ac*/ 	.word	0x00000720
        /*01b0*/ 	.word	0x000000ff
        /*01b4*/ 	.word	0x000000b0
        /*01b8*/ 	.short	0x0100
        /*01ba*/ 	.byte	0x04
	.zero		1


	//   ....[12]....
        /*01bc*/ 	.word	0x00000730
        /*01c0*/ 	.word	0x000000ff
        /*01c4*/ 	.word	0x00000030
        /*01c8*/ 	.short	0x0100
        /*01ca*/ 	.byte	0x04
	.zero		1


	//   ....[13]....
        /*01cc*/ 	.word	0x00000740
        /*01d0*/ 	.word	0x000000ff
        /*01d4*/ 	.word	0x000000b8
        /*01d8*/ 	.short	0x0100
        /*01da*/ 	.byte	0x04
	.zero		1


	//   ....[14]....
        /*01dc*/ 	.word	0x00000750
        /*01e0*/ 	.word	0x000000ff
        /*01e4*/ 	.word	0x00000038
        /*01e8*/ 	.short	0x0100
        /*01ea*/ 	.byte	0x04
	.zero		1


	//   ....[15]....
        /*01ec*/ 	.word	0x00000760
        /*01f0*/ 	.word	0x000000ff
        /*01f4*/ 	.word	0x000000c0
        /*01f8*/ 	.short	0x0100
        /*01fa*/ 	.byte	0x04
	.zero		1


	//   ....[16]....
        /*01fc*/ 	.word	0x00000770
        /*0200*/ 	.word	0x000000ff
        /*0204*/ 	.word	0x00000040
        /*0208*/ 	.short	0x0100
        /*020a*/ 	.byte	0x04
	.zero		1


	//   ....[17]....
        /*020c*/ 	.word	0x00000780
        /*0210*/ 	.word	0x000000ff
        /*0214*/ 	.word	0x000000c8
        /*0218*/ 	.short	0x0100
        /*021a*/ 	.byte	0x04
	.zero		1


	//   ....[18]....
        /*021c*/ 	.word	0x00000790
        /*0220*/ 	.word	0x000000ff
        /*0224*/ 	.word	0x00000048
        /*0228*/ 	.short	0x0100
        /*022a*/ 	.byte	0x04
	.zero		1


	//   ....[19]....
        /*022c*/ 	.word	0x000007a0
        /*0230*/ 	.word	0x000000ff
        /*0234*/ 	.word	0x000000d0
        /*0238*/ 	.short	0x0100
        /*023a*/ 	.byte	0x04
	.zero		1


	//   ....[20]....
        /*023c*/ 	.word	0x000007b0
        /*0240*/ 	.word	0x000000ff
        /*0244*/ 	.word	0x00000050
        /*0248*/ 	.short	0x0100
        /*024a*/ 	.byte	0x04
	.zero		1


	//   ....[21]....
        /*024c*/ 	.word	0x000007c0
        /*0250*/ 	.word	0x000000ff
        /*0254*/ 	.word	0x000000d8
        /*0258*/ 	.short	0x0100
        /*025a*/ 	.byte	0x04
	.zero		1


	//   ....[22]....
        /*025c*/ 	.word	0x000007d0
        /*0260*/ 	.word	0x000000ff
        /*0264*/ 	.word	0x00000058
        /*0268*/ 	.short	0x0100
        /*026a*/ 	.byte	0x04
	.zero		1


	//   ....[23]....
        /*026c*/ 	.word	0x000007e0
        /*0270*/ 	.word	0x000000ff
        /*0274*/ 	.word	0x000000e0
        /*0278*/ 	.short	0x0100
        /*027a*/ 	.byte	0x04
	.zero		1


	//   ....[24]....
        /*027c*/ 	.word	0x000007f0
        /*0280*/ 	.word	0x000000ff
        /*0284*/ 	.word	0x00000060
        /*0288*/ 	.short	0x0100
        /*028a*/ 	.byte	0x04
	.zero		1


	//   ....[25]....
        /*028c*/ 	.word	0x00000800
        /*0290*/ 	.word	0x000000ff
        /*0294*/ 	.word	0x000000e8
        /*0298*/ 	.short	0x0100
        /*029a*/ 	.byte	0x04
	.zero		1


	//   ....[26]....
        /*029c*/ 	.word	0x00000810
        /*02a0*/ 	.word	0x000000ff
        /*02a4*/ 	.word	0x00000068
        /*02a8*/ 	.short	0x0100
        /*02aa*/ 	.byte	0x04
	.zero		1


	//   ....[27]....
        /*02ac*/ 	.word	0x00000820
        /*02b0*/ 	.word	0x000000ff
        /*02b4*/ 	.word	0x000000f0
        /*02b8*/ 	.short	0x0100
        /*02ba*/ 	.byte	0x04
	.zero		1


	//   ....[28]....
        /*02bc*/ 	.word	0x00000830
        /*02c0*/ 	.word	0x000000ff
        /*02c4*/ 	.word	0x00000070
        /*02c8*/ 	.short	0x0100
        /*02ca*/ 	.byte	0x04
	.zero		1


	//   ....[29]....
        /*02cc*/ 	.word	0x00000840
        /*02d0*/ 	.word	0x000000ff
        /*02d4*/ 	.word	0x000000f8
        /*02d8*/ 	.short	0x0100
        /*02da*/ 	.byte	0x04
	.zero		1


	//   ....[30]....
        /*02dc*/ 	.word	0x00000850
        /*02e0*/ 	.word	0x000000ff
        /*02e4*/ 	.word	0x00000078
        /*02e8*/ 	.short	0x0100
        /*02ea*/ 	.byte	0x04
	.zero		1


	//   ....[31]....
        /*02ec*/ 	.word	0x00000860
        /*02f0*/ 	.word	0x000000ff
        /*02f4*/ 	.word	0x00000100
        /*02f8*/ 	.short	0x0100
        /*02fa*/ 	.byte	0x04
	.zero		1


	//   ....[32]....
        /*02fc*/ 	.word	0x00000870
        /*0300*/ 	.word	0x000000ff
        /*0304*/ 	.word	0x00000080
        /*0308*/ 	.short	0x0100
        /*030a*/ 	.byte	0x04
	.zero		1


	//   ....[33]....
        /*030c*/ 	.word	0x00000880
        /*0310*/ 	.word	0x000000ff
        /*0314*/ 	.word	0x00000108
        /*0318*/ 	.short	0x0100
        /*031a*/ 	.byte	0x04
	.zero		1


	//   ....[34]....
        /*031c*/ 	.word	0x000009c0
        /*0320*/ 	.word	0x000000ff
        /*0324*/ 	.word	0x00000110
        /*0328*/ 	.short	0x0100
        /*032a*/ 	.byte	0x04
	.zero		1


	//   ....[35]....
        /*032c*/ 	.word	0x000009d0
        /*0330*/ 	.word	0x000000ff
        /*0334*/ 	.word	0x00000128
        /*0338*/ 	.short	0x0100
        /*033a*/ 	.byte	0x04
	.zero		1


	//   ....[36]....
        /*033c*/ 	.word	0x000009e0
        /*0340*/ 	.word	0x000000ff
        /*0344*/ 	.word	0x00000118
        /*0348*/ 	.short	0x0100
        /*034a*/ 	.byte	0x04
	.zero		1


	//   ....[37]....
        /*034c*/ 	.word	0x000009f0
        /*0350*/ 	.word	0x000000ff
        /*0354*/ 	.word	0x00000130
        /*0358*/ 	.short	0x0100
        /*035a*/ 	.byte	0x04
	.zero		1


	//   ....[38]....
        /*035c*/ 	.word	0x00000a00
        /*0360*/ 	.word	0x000000ff
        /*0364*/ 	.word	0x00000120
        /*0368*/ 	.short	0x0100
        /*036a*/ 	.byte	0x04
	.zero		1


	//   ....[39]....
        /*036c*/ 	.word	0x00000a10
        /*0370*/ 	.word	0x000000ff
        /*0374*/ 	.word	0x00000138
        /*0378*/ 	.short	0x0100
        /*037a*/ 	.byte	0x04
	.zero		1


	//   ....[40]....
        /*037c*/ 	.word	0x00000b00
        /*0380*/ 	.word	0x000000ff
        /*0384*/ 	.word	0x00000140
        /*0388*/ 	.short	0x0100
        /*038a*/ 	.byte	0x04
	.zero		1


	//   ....[41]....
        /*038c*/ 	.word	0x00000b10
        /*0390*/ 	.word	0x000000ff
        /*0394*/ 	.word	0x00000148
        /*0398*/ 	.short	0x0100
        /*039a*/ 	.byte	0x04
	.zero		1


	//   ....[42]....
        /*039c*/ 	.word	0x00000c50
        /*03a0*/ 	.word	0x000000ff
        /*03a4*/ 	.word	0x00000150
        /*03a8*/ 	.short	0x0100
        /*03aa*/ 	.byte	0x06
	.zero		1


	//   ....[43]....
        /*03ac*/ 	.word	0x00000c60
        /*03b0*/ 	.word	0x000000ff
        /*03b4*/ 	.word	0x00000158
        /*03b8*/ 	.short	0x0100
        /*03ba*/ 	.byte	0x06
	.zero		1


	//   ....[44]....
        /*03bc*/ 	.word	0x00000da0
        /*03c0*/ 	.word	0x000000ff
        /*03c4*/ 	.word	0x00000160
        /*03c8*/ 	.short	0x0100
        /*03ca*/ 	.byte	0x04
	.zero		1


	//   ....[45]....
        /*03cc*/ 	.word	0x00000db0
        /*03d0*/ 	.word	0x000000ff
        /*03d4*/ 	.word	0x00000170
        /*03d8*/ 	.short	0x0100
        /*03da*/ 	.byte	0x04
	.zero		1


	//   ....[46]....
        /*03dc*/ 	.word	0x00000dc0
        /*03e0*/ 	.word	0x000000ff
        /*03e4*/ 	.word	0x00000168
        /*03e8*/ 	.short	0x0100
        /*03ea*/ 	.byte	0x04
	.zero		1


	//   ....[47]....
        /*03ec*/ 	.word	0x00000dd0
        /*03f0*/ 	.word	0x000000ff
        /*03f4*/ 	.word	0x00000178
        /*03f8*/ 	.short	0x0100
        /*03fa*/ 	.byte	0x04
	.zero		1


	//   ....[48]....
        /*03fc*/ 	.word	0x00000ed0
        /*0400*/ 	.word	0x000000ff
        /*0404*/ 	.word	0x00000180
        /*0408*/ 	.short	0x0100
        /*040a*/ 	.byte	0x06
	.zero		1


	//   ....[49]....
        /*040c*/ 	.word	0x00001cd0
        /*0410*/ 	.word	0x000000ff
        /*0414*/ 	.word	0x00000088
        /*0418*/ 	.short	0x010a
        /*041a*/ 	.byte	0x06
	.zero		1


	//   ....[50]....
        /*041c*/ 	.word	0x00001fd0
        /*0420*/ 	.word	0x000000ff
        /*0424*/ 	.word	0x00000088
        /*0428*/ 	.short	0x010a
        /*042a*/ 	.byte	0x0b
	.zero		1


	//   ....[51]....
        /*042c*/ 	.word	0x00002180
        /*0430*/ 	.word	0x000000ff
        /*0434*/ 	.word	0x00000088
        /*0438*/ 	.short	0x010a
        /*043a*/ 	.byte	0x08
	.zero		1


	//   ....[52]....
        /*043c*/ 	.word	0x00002370
        /*0440*/ 	.word	0x000000ff
        /*0444*/ 	.word	0x00000148
        /*0448*/ 	.short	0x0101
        /*044a*/ 	.byte	0x18
	.zero		1


	//   ....[53]....
        /*044c*/ 	.word	0x000023a0
        /*0450*/ 	.word	0x000000ff
        /*0454*/ 	.word	0x00000088
        /*0458*/ 	.short	0x010a
        /*045a*/ 	.byte	0x04
	.zero		1


	//   ....[54]....
        /*045c*/ 	.word	0x000024e0
        /*0460*/ 	.word	0x000000ff
        /*0464*/ 	.word	0x00000088
        /*0468*/ 	.short	0x010a
        /*046a*/ 	.byte	0x15
	.zero		1


	//   ....[55]....
        /*046c*/ 	.word	0x00002690
        /*0470*/ 	.word	0x000000ff
        /*0474*/ 	.word	0x00000088
        /*0478*/ 	.short	0x010a
        /*047a*/ 	.byte	0x08
	.zero		1


	//   ....[56]....
        /*047c*/ 	.word	0x00002870
        /*0480*/ 	.word	0x000000ff
        /*0484*/ 	.word	0x00000150
        /*0488*/ 	.short	0x010a
        /*048a*/ 	.byte	0x18
	.zero		1


	//   ....[57]....
        /*048c*/ 	.word	0x00002930
        /*0490*/ 	.word	0x000000ff
        /*0494*/ 	.word	0x00000000
        /*0498*/ 	.short	0x0101
        /*049a*/ 	.byte	0x04
	.zero		1


	//   ....[58]....
        /*049c*/ 	.word	0x00002f20
        /*04a0*/ 	.word	0x000000ff
        /*04a4*/ 	.word	0x00000000
        /*04a8*/ 	.short	0x010a
        /*04aa*/ 	.byte	0x04
	.zero		1


	//   ....[59]....
        /*04ac*/ 	.word	0x00002fc0
        /*04b0*/ 	.word	0x000000ff
        /*04b4*/ 	.word	0x00000000
        /*04b8*/ 	.short	0x010a
        /*04ba*/ 	.byte	0x05
	.zero		1


	//   ....[60]....
        /*04bc*/ 	.word	0x00003060
        /*04c0*/ 	.word	0x000000ff
        /*04c4*/ 	.word	0x00000000
        /*04c8*/ 	.short	0x010a
        /*04ca*/ 	.byte	0x05
	.zero		1


	//   ....[61]....
        /*04cc*/ 	.word	0x00003100
        /*04d0*/ 	.word	0x000000ff
        /*04d4*/ 	.word	0x00000000
        /*04d8*/ 	.short	0x010a
        /*04da*/ 	.byte	0x05
	.zero		1


	//   ....[62]....
        /*04dc*/ 	.word	0x000031a0
        /*04e0*/ 	.word	0x000000ff
        /*04e4*/ 	.word	0x00000000
        /*04e8*/ 	.short	0x010a
        /*04ea*/ 	.byte	0x05
	.zero		1


	//   ....[63]....
        /*04ec*/ 	.word	0x00003240
        /*04f0*/ 	.word	0x000000ff
        /*04f4*/ 	.word	0x00000000
        /*04f8*/ 	.short	0x010a
        /*04fa*/ 	.byte	0x05
	.zero		1


	//   ....[64]....
        /*04fc*/ 	.word	0x000032e0
        /*0500*/ 	.word	0x000000ff
        /*0504*/ 	.word	0x00000000
        /*0508*/ 	.short	0x010a
        /*050a*/ 	.byte	0x05
	.zero		1


	//   ....[65]....
        /*050c*/ 	.word	0x00003380
        /*0510*/ 	.word	0x000000ff
        /*0514*/ 	.word	0x00000000
        /*0518*/ 	.short	0x010a
        /*051a*/ 	.byte	0x05
	.zero		1


	//   ....[66]....
        /*051c*/ 	.word	0x00003420
        /*0520*/ 	.word	0x000000ff
        /*0524*/ 	.word	0x00000000
        /*0528*/ 	.short	0x010a
        /*052a*/ 	.byte	0x05
	.zero		1


	//   ....[67]....
        /*052c*/ 	.word	0x000034c0
        /*0530*/ 	.word	0x000000ff
        /*0534*/ 	.word	0x00000000
        /*0538*/ 	.short	0x010a
        /*053a*/ 	.byte	0x05
	.zero		1


	//   ....[68]....
        /*053c*/ 	.word	0x00003560
        /*0540*/ 	.word	0x000000ff
        /*0544*/ 	.word	0x00000000
        /*0548*/ 	.short	0x010a
        /*054a*/ 	.byte	0x05
	.zero		1


	//   ....[69]....
        /*054c*/ 	.word	0x00003600
        /*0550*/ 	.word	0x000000ff
        /*0554*/ 	.word	0x00000000
        /*0558*/ 	.short	0x010a
        /*055a*/ 	.byte	0x05
	.zero		1


	//   ....[70]....
        /*055c*/ 	.word	0x000036a0
        /*0560*/ 	.word	0x000000ff
        /*0564*/ 	.word	0x00000000
        /*0568*/ 	.short	0x010a
        /*056a*/ 	.byte	0x05
	.zero		1


	//   ....[71]....
        /*056c*/ 	.word	0x00003740
        /*0570*/ 	.word	0x000000ff
        /*0574*/ 	.word	0x00000000
        /*0578*/ 	.short	0x010a
        /*057a*/ 	.byte	0x05
	.zero		1


	//   ....[72]....
        /*057c*/ 	.word	0x000037e0
        /*0580*/ 	.word	0x000000ff
        /*0584*/ 	.word	0x00000000
        /*0588*/ 	.short	0x010a
        /*058a*/ 	.byte	0x05
	.zero		1


	//   ....[73]....
        /*058c*/ 	.word	0x00003880
        /*0590*/ 	.word	0x000000ff
        /*0594*/ 	.word	0x00000000
        /*0598*/ 	.short	0x010a
        /*059a*/ 	.byte	0x05
	.zero		1


	//   ....[74]....
        /*059c*/ 	.word	0x00003930
        /*05a0*/ 	.word	0x00000000
        /*05a4*/ 	.word	0x00000000
        /*05a8*/ 	.short	0x010a
        /*05aa*/ 	.byte	0xff
	.zero		1


	//   ....[75]....
        /*05ac*/ 	.word	0x00003a80
        /*05b0*/ 	.word	0x000000ff
        /*05b4*/ 	.word	0x00000158
        /*05b8*/ 	.short	0x010a
        /*05ba*/ 	.byte	0x04
	.zero		1


	//   ....[76]....
        /*05bc*/ 	.word	0x00003b20
        /*05c0*/ 	.word	0x000000ff
        /*05c4*/ 	.word	0x00000150
        /*05c8*/ 	.short	0x010a
        /*05ca*/ 	.byte	0x04
	.zero		1


	//   ....[77]....
        /*05cc*/ 	.word	0x00003bc0
        /*05d0*/ 	.word	0x000000ff
        /*05d4*/ 	.word	0x00000000
        /*05d8*/ 	.short	0x0101
        /*05da*/ 	.byte	0x05
	.zero		1


	//   ....[78]....
        /*05dc*/ 	.word	0x00003c00
        /*05e0*/ 	.word	0x000000ff
        /*05e4*/ 	.word	0x00000158
        /*05e8*/ 	.short	0x0106
        /*05ea*/ 	.byte	0x04
	.zero		1


	//   ....[79]....
        /*05ec*/ 	.word	0x00003c40
        /*05f0*/ 	.word	0x00000000
        /*05f4*/ 	.word	0x00000158
        /*05f8*/ 	.short	0x010a
        /*05fa*/ 	.byte	0xff
	.zero		1


	//   ....[80]....
        /*05fc*/ 	.word	0x00003e90
        /*0600*/ 	.word	0x000000ff
        /*0604*/ 	.word	0x00000008
        /*0608*/ 	.short	0x010a
        /*060a*/ 	.byte	0x05
	.zero		1


	//   ....[81]....
        /*060c*/ 	.word	0x00003eb0
        /*0610*/ 	.word	0x000000ff
        /*0614*/ 	.word	0x00000008
        /*0618*/ 	.short	0x010a
        /*061a*/ 	.byte	0x05
	.zero		1


	//   ....[82]....
        /*061c*/ 	.word	0x00004040
        /*0620*/ 	.word	0x000000ff
        /*0624*/ 	.word	0x00000008
        /*0628*/ 	.short	0x010a
        /*062a*/ 	.byte	0x05
	.zero		1


	//   ....[83]....
        /*062c*/ 	.word	0x00004060
        /*0630*/ 	.word	0x000000ff
        /*0634*/ 	.word	0x00000008
        /*0638*/ 	.short	0x010a
        /*063a*/ 	.byte	0x05
	.zero		1


	//   ....[84]....
        /*063c*/ 	.word	0x00004120
        /*0640*/ 	.word	0x000000ff
        /*0644*/ 	.word	0x00000000
        /*0648*/ 	.short	0x0101
        /*064a*/ 	.byte	0x04
	.zero		1


	//   ....[85]....
        /*064c*/ 	.word	0x00004470
        /*0650*/ 	.word	0x000000ff
        /*0654*/ 	.word	0x00000150
        /*0658*/ 	.short	0x010a
        /*065a*/ 	.byte	0x15
	.zero		1


	//   ....[86]....
        /*065c*/ 	.word	0x00004510
        /*0660*/ 	.word	0x000000ff
        /*0664*/ 	.word	0x00000000
        /*0668*/ 	.short	0x0101
        /*066a*/ 	.byte	0x24
	.zero		1


	//   ....[87]....
        /*066c*/ 	.word	0x00004550
        /*0670*/ 	.word	0x000000ff
        /*0674*/ 	.word	0x00000170
        /*0678*/ 	.short	0x010a
        /*067a*/ 	.byte	0x1a
	.zero		1


	//   ....[88]....
        /*067c*/ 	.word	0x00004620
        /*0680*/ 	.word	0x000000ff
        /*0684*/ 	.word	0x00000000
        /*0688*/ 	.short	0x010a
        /*068a*/ 	.byte	0x04
	.zero		1


	//   ....[89]....
        /*068c*/ 	.word	0x00004690
        /*0690*/ 	.word	0x000000ff
        /*0694*/ 	.word	0x00000000
        /*0698*/ 	.short	0x010a
        /*069a*/ 	.byte	0x11
	.zero		1


	//   ....[90]....
        /*069c*/ 	.word	0x000047e0
        /*06a0*/ 	.word	0x000000ff
        /*06a4*/ 	.word	0x00000000
        /*06a8*/ 	.short	0x010a
        /*06aa*/ 	.byte	0x05
	.zero		1


	//   ....[91]....
        /*06ac*/ 	.word	0x00004ae0
        /*06b0*/ 	.word	0x000000ff
        /*06b4*/ 	.word	0x00000000
        /*06b8*/ 	.short	0x010a
        /*06ba*/ 	.byte	0x04
	.zero		1


	//   ....[92]....
        /*06bc*/ 	.word	0x00004b80
        /*06c0*/ 	.word	0x00000000
        /*06c4*/ 	.word	0x00000000
        /*06c8*/ 	.short	0x010a
        /*06ca*/ 	.byte	0xff
	.zero		1


	//   ....[93]....
        /*06cc*/ 	.word	0x00004bc0
        /*06d0*/ 	.word	0x00000000
        /*06d4*/ 	.word	0x00000000
        /*06d8*/ 	.short	0x010a
        /*06da*/ 	.byte	0xff
	.zero		1


	//   ....[94]....
        /*06dc*/ 	.word	0x00004c30
        /*06e0*/ 	.word	0x000000ff
        /*06e4*/ 	.word	0x00000000
        /*06e8*/ 	.short	0x0101
        /*06ea*/ 	.byte	0x04
	.zero		1


	//   ....[95]....
        /*06ec*/ 	.word	0x00004c70
        /*06f0*/ 	.word	0x000000ff
        /*06f4*/ 	.word	0x00000180
        /*06f8*/ 	.short	0x010a
        /*06fa*/ 	.byte	0x15
	.zero		1


	//   ....[96]....
        /*06fc*/ 	.word	0x00004cd0
        /*0700*/ 	.word	0x000000ff
        /*0704*/ 	.word	0x00000000
        /*0708*/ 	.short	0x0101
        /*070a*/ 	.byte	0x04
	.zero		1


	//   ....[97]....
        /*070c*/ 	.word	0x00005300
        /*0710*/ 	.word	0x000000ff
        /*0714*/ 	.word	0x00000150
        /*0718*/ 	.short	0x010a
        /*071a*/ 	.byte	0x1f
	.zero		1


	//   ....[98]....
        /*071c*/ 	.word	0x000053a0
        /*0720*/ 	.word	0x000000ff
        /*0724*/ 	.word	0x00000000
        /*0728*/ 	.short	0x0101
        /*072a*/ 	.byte	0x2e
	.zero		1


	//   ....[99]....
        /*072c*/ 	.word	0x000058d0
        /*0730*/ 	.word	0x000000ff
        /*0734*/ 	.word	0x00000148
        /*0738*/ 	.short	0x010a
        /*073a*/ 	.byte	0x1f
	.zero		1


	//   ....[100]....
        /*073c*/ 	.word	0x00005db0
        /*0740*/ 	.word	0x000000ff
        /*0744*/ 	.word	0x00000128
        /*0748*/ 	.short	0x010a
        /*074a*/ 	.byte	0x04
	.zero		1


	//   ....[101]....
        /*074c*/ 	.word	0x00006020
        /*0750*/ 	.word	0x000000ff
        /*0754*/ 	.word	0x00000110
        /*0758*/ 	.short	0x010b
        /*075a*/ 	.byte	0x04
	.zero		1


	//   ....[102]....
        /*075c*/ 	.word	0x00006030
        /*0760*/ 	.word	0x000000ff
        /*0764*/ 	.word	0x00000000
        /*0768*/ 	.short	0x0101
        /*076a*/ 	.byte	0x07
	.zero		1


	//   ....[103]....
        /*076c*/ 	.word	0x00006040
        /*0770*/ 	.word	0x000000ff
        /*0774*/ 	.word	0x00000128
        /*0778*/ 	.short	0x010a
        /*077a*/ 	.byte	0x05
	.zero		1


	//   ....[104]....
        /*077c*/ 	.word	0x000062e0
        /*0780*/ 	.word	0x000000ff
        /*0784*/ 	.word	0x00000110
        /*0788*/ 	.short	0x010b
        /*078a*/ 	.byte	0x05
	.zero		1


	//   ....[105]....
        /*078c*/ 	.word	0x000062f0
        /*0790*/ 	.word	0x000000ff
        /*0794*/ 	.word	0x00000000
        /*0798*/ 	.short	0x0101
        /*079a*/ 	.byte	0x04
	.zero		1


	//   ....[106]....
        /*079c*/ 	.word	0x00006360
        /*07a0*/ 	.word	0x000000ff
        /*07a4*/ 	.word	0x00000000
        /*07a8*/ 	.short	0x010a
        /*07aa*/ 	.byte	0x04
	.zero		1


	//   ....[107]....
        /*07ac*/ 	.word	0x000063f0
        /*07b0*/ 	.word	0x000000ff
        /*07b4*/ 	.word	0x00000000
        /*07b8*/ 	.short	0x010a
        /*07ba*/ 	.byte	0x05
	.zero		1


	//   ....[108]....
        /*07bc*/ 	.word	0x00006490
        /*07c0*/ 	.word	0x00000000
        /*07c4*/ 	.word	0x00000000
        /*07c8*/ 	.short	0x010a
        /*07ca*/ 	.byte	0xff
	.zero		1


	//   ....[109]....
        /*07cc*/ 	.word	0x00006810
        /*07d0*/ 	.word	0x000000ff
        /*07d4*/ 	.word	0x00000150
        /*07d8*/ 	.short	0x010a
        /*07da*/ 	.byte	0x32
	.zero		1


	//   ....[110]....
        /*07dc*/ 	.word	0x000068e0
        /*07e0*/ 	.word	0x000000ff
        /*07e4*/ 	.word	0x00000000
        /*07e8*/ 	.short	0x0101
        /*07ea*/ 	.byte	0x04
	.zero		1


	//   ....[111]....
        /*07ec*/ 	.word	0x00007930
        /*07f0*/ 	.word	0x00000000
        /*07f4*/ 	.word	0x00000110
        /*07f8*/ 	.short	0x010a
        /*07fa*/ 	.byte	0xff
	.zero		1


	//   ....[112]....
        /*07fc*/ 	.word	0x00007960
        /*0800*/ 	.word	0x00000039
        /*0804*/ 	.word	0x00000160
        /*0808*/ 	.short	0x010a
        /*080a*/ 	.byte	0xff
	.zero		1


	//   ....[113]....
        /*080c*/ 	.word	0x00007a70
        /*0810*/ 	.word	0x00000000
        /*0814*/ 	.word	0x00000110
        /*0818*/ 	.short	0x010a
        /*081a*/ 	.byte	0xff
	.zero		1


	//   ....[114]....
        /*081c*/ 	.word	0x00007b80
        /*0820*/ 	.word	0x00000039
        /*0824*/ 	.word	0x00000160
        /*0828*/ 	.short	0x010a
        /*082a*/ 	.byte	0xff
	.zero		1


	//   ....[115]....
        /*082c*/ 	.word	0x000083a0
        /*0830*/ 	.word	0x00000000
        /*0834*/ 	.word	0x00000000
        /*0838*/ 	.short	0x0101
        /*083a*/ 	.byte	0xff
	.zero		1


	//   ....[116]....
        /*083c*/ 	.word	0x000083b0
        /*0840*/ 	.word	0x00000003
        /*0844*/ 	.word	0x00000110
        /*0848*/ 	.short	0x010a
        /*084a*/ 	.byte	0xff
	.zero		1


	//   ....[117]....
        /*084c*/ 	.word	0x00008470
        /*0850*/ 	.word	0x00000003
        /*0854*/ 	.word	0x00000110
        /*0858*/ 	.short	0x010a
        /*085a*/ 	.byte	0xff
	.zero		1


	//   ....[118]....
        /*085c*/ 	.word	0x00008720
        /*0860*/ 	.word	0x00000039
        /*0864*/ 	.word	0x00000000
        /*0868*/ 	.short	0x0101
        /*086a*/ 	.byte	0xff
	.zero		1


	//   ....[119]....
        /*086c*/ 	.word	0x00008d80
        /*0870*/ 	.word	0x00000000
        /*0874*/ 	.word	0x00000000
        /*0878*/ 	.short	0x0101
        /*087a*/ 	.byte	0xff
	.zero		1


	//   ....[120]....
        /*087c*/ 	.word	0x00009010
        /*0880*/ 	.word	0x000000ff
        /*0884*/ 	.word	0x00000000
        /*0888*/ 	.short	0x0101
        /*088a*/ 	.byte	0x04
	.zero		1


	//   ....[121]....
        /*088c*/ 	.word	0x00009040
        /*0890*/ 	.word	0x00000000
        /*0894*/ 	.word	0x00000088
        /*0898*/ 	.short	0x010a
        /*089a*/ 	.byte	0xff
	.zero		1


	//   ....[122]....
        /*089c*/ 	.word	0x000090a0
        /*08a0*/ 	.word	0x00000000
        /*08a4*/ 	.word	0x00000088
        /*08a8*/ 	.short	0x010a
        /*08aa*/ 	.byte	0xff
	.zero		1


	//   ....[123]....
        /*08ac*/ 	.word	0x00009100
        /*08b0*/ 	.word	0x00000000
        /*08b4*/ 	.word	0x00000150
        /*08b8*/ 	.short	0x010a
        /*08ba*/ 	.byte	0xff
	.zero		1


	//   ....[124]....
        /*08bc*/ 	.word	0x00009160
        /*08c0*/ 	.word	0x00000000
        /*08c4*/ 	.word	0x00000000
        /*08c8*/ 	.short	0x010a
        /*08ca*/ 	.byte	0xff
	.zero		1


	//   ....[125]....
        /*08cc*/ 	.word	0x000091c0
        /*08d0*/ 	.word	0x00000000
        /*08d4*/ 	.word	0x00000000
        /*08d8*/ 	.short	0x010a
        /*08da*/ 	.byte	0xff
	.zero		1


	//   ....[126]....
        /*08dc*/ 	.word	0x00009220
        /*08e0*/ 	.word	0x00000000
        /*08e4*/ 	.word	0x00000000
        /*08e8*/ 	.short	0x010a
        /*08ea*/ 	.byte	0xff
	.zero		1


	//   ....[127]....
        /*08ec*/ 	.word	0x00009280
        /*08f0*/ 	.word	0x00000000
        /*08f4*/ 	.word	0x00000000
        /*08f8*/ 	.short	0x010a
        /*08fa*/ 	.byte	0xff
	.zero		1


	//   ....[128]....
        /*08fc*/ 	.word	0x000092e0
        /*0900*/ 	.word	0x00000000
        /*0904*/ 	.word	0x00000000
        /*0908*/ 	.short	0x010a
        /*090a*/ 	.byte	0xff
	.zero		1


	//   ....[129]....
        /*090c*/ 	.word	0x00009340
        /*0910*/ 	.word	0x00000000
        /*0914*/ 	.word	0x00000000
        /*0918*/ 	.short	0x010a
        /*091a*/ 	.byte	0xff
	.zero		1


	//   ....[130]....
        /*091c*/ 	.word	0x000093a0
        /*0920*/ 	.word	0x00000000
        /*0924*/ 	.word	0x00000000
        /*0928*/ 	.short	0x010a
        /*092a*/ 	.byte	0xff
	.zero		1


	//   ....[131]....
        /*092c*/ 	.word	0x00009400
        /*0930*/ 	.word	0x00000000
        /*0934*/ 	.word	0x00000000
        /*0938*/ 	.short	0x010a
        /*093a*/ 	.byte	0xff
	.zero		1


	//   ....[132]....
        /*093c*/ 	.word	0x00009460
        /*0940*/ 	.word	0x00000000
        /*0944*/ 	.word	0x00000000
        /*0948*/ 	.short	0x010a
        /*094a*/ 	.byte	0xff
	.zero		1


	//   ....[133]....
        /*094c*/ 	.word	0x000094c0
        /*0950*/ 	.word	0x00000000
        /*0954*/ 	.word	0x00000000
        /*0958*/ 	.short	0x010a
        /*095a*/ 	.byte	0xff
	.zero		1


	//   ....[134]....
        /*095c*/ 	.word	0x00009520
        /*0960*/ 	.word	0x00000000
        /*0964*/ 	.word	0x00000000
        /*0968*/ 	.short	0x010a
        /*096a*/ 	.byte	0xff
	.zero		1


	//   ....[135]....
        /*096c*/ 	.word	0x00009580
        /*0970*/ 	.word	0x00000000
        /*0974*/ 	.word	0x00000000
        /*0978*/ 	.short	0x010a
        /*097a*/ 	.byte	0xff
	.zero		1


	//   ....[136]....
        /*097c*/ 	.word	0x000095e0
        /*0980*/ 	.word	0x00000000
        /*0984*/ 	.word	0x00000000
        /*0988*/ 	.short	0x010a
        /*098a*/ 	.byte	0xff
	.zero		1


	//   ....[137]....
        /*098c*/ 	.word	0x00009640
        /*0990*/ 	.word	0x00000000
        /*0994*/ 	.word	0x00000000
        /*0998*/ 	.short	0x010a
        /*099a*/ 	.byte	0xff
	.zero		1


	//   ....[138]....
        /*099c*/ 	.word	0x000096a0
        /*09a0*/ 	.word	0x00000000
        /*09a4*/ 	.word	0x00000000
        /*09a8*/ 	.short	0x010a
        /*09aa*/ 	.byte	0xff
	.zero		1


	//   ....[139]....
        /*09ac*/ 	.word	0x00009700
        /*09b0*/ 	.word	0x00000000
        /*09b4*/ 	.word	0x00000000
        /*09b8*/ 	.short	0x010a
        /*09ba*/ 	.byte	0xff
	.zero		1


	//   ....[140]....
        /*09bc*/ 	.word	0x00009760
        /*09c0*/ 	.word	0x00000004
        /*09c4*/ 	.word	0x00000158
        /*09c8*/ 	.short	0x010a
        /*09ca*/ 	.byte	0xff
	.zero		1


	//   ....[141]....
        /*09cc*/ 	.word	0x000097c0
        /*09d0*/ 	.word	0x00000004
        /*09d4*/ 	.word	0x00000150
        /*09d8*/ 	.short	0x010a
        /*09da*/ 	.byte	0xff
	.zero		1


	//   ....[142]....
        /*09dc*/ 	.word	0x00009820
        /*09e0*/ 	.word	0x00000005
        /*09e4*/ 	.word	0x00000008
        /*09e8*/ 	.short	0x010a
        /*09ea*/ 	.byte	0xff
	.zero		1


	//   ....[143]....
        /*09ec*/ 	.word	0x00009900
        /*09f0*/ 	.word	0x00000003
        /*09f4*/ 	.word	0x00000008
        /*09f8*/ 	.short	0x010a
        /*09fa*/ 	.byte	0xff
	.zero		1


	//   ....[144]....
        /*09fc*/ 	.word	0x00009960
        /*0a00*/ 	.word	0x00000004
        /*0a04*/ 	.word	0x00000150
        /*0a08*/ 	.short	0x010a
        /*0a0a*/ 	.byte	0xff
	.zero		1


	//   ....[145]....
        /*0a0c*/ 	.word	0x000099c0
        /*0a10*/ 	.word	0x00000004
        /*0a14*/ 	.word	0x00000170
        /*0a18*/ 	.short	0x010a
        /*0a1a*/ 	.byte	0xff
	.zero		1


	//   ....[146]....
        /*0a1c*/ 	.word	0x00009a20
        /*0a20*/ 	.word	0x00000004
        /*0a24*/ 	.word	0x00000000
        /*0a28*/ 	.short	0x010a
        /*0a2a*/ 	.byte	0xff
	.zero		1


	//   ....[147]....
        /*0a2c*/ 	.word	0x00009a80
        /*0a30*/ 	.word	0x00000000
        /*0a34*/ 	.word	0x00000000
        /*0a38*/ 	.short	0x010a
        /*0a3a*/ 	.byte	0xff
	.zero		1


	//   ....[148]....
        /*0a3c*/ 	.word	0x00009ae0
        /*0a40*/ 	.word	0x00000000
        /*0a44*/ 	.word	0x00000180
        /*0a48*/ 	.short	0x010a
        /*0a4a*/ 	.byte	0xff
	.zero		1


	//   ....[149]....
        /*0a4c*/ 	.word	0x00009b40
        /*0a50*/ 	.word	0x00000000
        /*0a54*/ 	.word	0x00000150
        /*0a58*/ 	.short	0x010a
        /*0a5a*/ 	.byte	0xff
	.zero		1


	//   ....[150]....
        /*0a5c*/ 	.word	0x00009ba0
        /*0a60*/ 	.word	0x00000003
        /*0a64*/ 	.word	0x00000148
        /*0a68*/ 	.short	0x010a
        /*0a6a*/ 	.byte	0xff
	.zero		1


	//   ....[151]....
        /*0a6c*/ 	.word	0x00009c00
        /*0a70*/ 	.word	0x00000000
        /*0a74*/ 	.word	0x00000128
        /*0a78*/ 	.short	0x010a
        /*0a7a*/ 	.byte	0xff
	.zero		1


	//   ....[152]....
        /*0a7c*/ 	.word	0x00009c60
        /*0a80*/ 	.word	0x00000000
        /*0a84*/ 	.word	0x00000128
        /*0a88*/ 	.short	0x010a
        /*0a8a*/ 	.byte	0xff
	.zero		1


	//   ....[153]....
        /*0a8c*/ 	.word	0x00009cc0
        /*0a90*/ 	.word	0x00000000
        /*0a94*/ 	.word	0x00000000
        /*0a98*/ 	.short	0x010a
        /*0a9a*/ 	.byte	0xff
	.zero		1


	//   ....[154]....
        /*0a9c*/ 	.word	0x00009d20
        /*0aa0*/ 	.word	0x00000000
        /*0aa4*/ 	.word	0x00000000
        /*0aa8*/ 	.short	0x010a
        /*0aaa*/ 	.byte	0xff
	.zero		1


	//   ....[155]....
        /*0aac*/ 	.word	0x00009d80
        /*0ab0*/ 	.word	0x00000000
        /*0ab4*/ 	.word	0x00000150
        /*0ab8*/ 	.short	0x010a
        /*0aba*/ 	.byte	0xff
	.zero		1


	//   ....[156]....
        /*0abc*/ 	.word	0x00009dd0
        /*0ac0*/ 	.word	0x00000000
        /*0ac4*/ 	.word	0x00000110
        /*0ac8*/ 	.short	0x010a
        /*0aca*/ 	.byte	0xff
	.zero		1


	//   ....[157]....
        /*0acc*/ 	.word	0x00009e20
        /*0ad0*/ 	.word	0x00000039
        /*0ad4*/ 	.word	0x00000160
        /*0ad8*/ 	.short	0x010a
        /*0ada*/ 	.byte	0xff
	.zero		1


	//   ....[158]....
        /*0adc*/ 	.word	0x00009e70
        /*0ae0*/ 	.word	0x00000003
        /*0ae4*/ 	.word	0x00000110
        /*0ae8*/ 	.short	0x010a
        /*0aea*/ 	.byte	0xff
	.zero		1


	//----- nvinfo : EIATTR_NUM_MBARRIERS
	.align		4
.L_47:
        /*0aec*/ 	.byte	0x03, 0x38
        /*0aee*/ 	.short	0x0031


	//----- nvinfo : EIATTR_EXIT_INSTR_OFFSETS
	.align		4
        /*0af0*/ 	.byte	0x04, 0x1c
        /*0af2*/ 	.short	(.L_49 - .L_48)


	//   ....[0]....
.L_48:
        /*0af4*/ 	.word	0x00003960


	//   ....[1]....
        /*0af8*/ 	.word	0x00003c10


	//   ....[2]....
        /*0afc*/ 	.word	0x00003c70


	//   ....[3]....
        /*0b00*/ 	.word	0x00004f00


	//   ....[4]....
        /*0b04*/ 	.word	0x000064c0


	//   ....[5]....
        /*0b08*/ 	.word	0x00006500


	//   ....[6]....
        /*0b0c*/ 	.word	0x00008ef0


	//   ....[7]....
        /*0b10*/ 	.word	0x00008f70


	//   ....[8]....
        /*0b14*/ 	.word	0x00008fa0


	//   ....[9]....
        /*0b18*/ 	.word	0x00009020


	//----- nvinfo : EIATTR_MAX_THREADS
	.align		4
.L_49:
        /*0b1c*/ 	.byte	0x04, 0x05
        /*0b1e*/ 	.short	(.L_51 - .L_50)
.L_50:
        /*0b20*/ 	.word	0x00000100
        /*0b24*/ 	.word	0x00000001
        /*0b28*/ 	.word	0x00000001


	//----- nvinfo : EIATTR_CRS_STACK_SIZE
	.align		4
.L_51:
        /*0b2c*/ 	.byte	0x04, 0x1e
        /*0b2e*/ 	.short	(.L_53 - .L_52)
.L_52:
        /*0b30*/ 	.word	0x00000000


	//----- nvinfo : EIATTR_CBANK_PARAM_SIZE
	.align		4
.L_53:
        /*0b34*/ 	.byte	0x03, 0x19
        /*0b36*/ 	.short	0x0800


	//----- nvinfo : EIATTR_PARAM_CBANK
	.align		4
        /*0b38*/ 	.byte	0x04, 0x0a
        /*0b3a*/ 	.short	(.L_55 - .L_54)
	.align		4
.L_54:
        /*0b3c*/ 	.word	index@(.nv.constant0._ZN7cutlass13device_kernelINS_4conv6kernel13ConvUniversalINS1_16ConvProblemShapeILNS1_8OperatorE2ELi2EEENS1_10collective14CollectiveConvINS1_47MainloopSm100TmaUmmaWarpSpecializedImplicitGemmILS5_2ELi17ELi2ELi1ELi2EN4cute5tupleIJNSA_1CILi2EEENSC_ILi1EEESE_EEEEENSB_IJNSC_ILi128EEENSB_IJNSC_ILi64EEEEEESJ_EEENS_6half_tESL_NSA_8TiledMMAINSA_8MMA_AtomIJNSA_26SM100_MMA_F16BF16_2x1SM_SSISL_SL_fLi128ELi64ELNSA_4UMMA5MajorE1ELSQ_1ELNSP_7ScaleInE0ELSR_0EEEEEENSA_6LayoutINSB_IJSE_SE_SE_EEENSB_IJNSC_ILi0EEESW_SW_EEEEENSB_IJNSA_10UnderscoreESZ_SZ_EEEEENS7_6detail27Sm100ImplicitGemmTileTraitsINSA_18SM100_TMA_2SM_LOADENSA_14ComposedLayoutINSA_7SwizzleILi3ELi4ELi3EEENSA_18smem_ptr_flag_bitsILi16EEENSU_INSB_IJSI_NSC_ILi8EEEEEENSB_IJSE_SI_EEEEEEEvEENS13_INSA_25SM100_TMA_2SM_LOAD_IM2COLENS15_INS16_ILi2ELi4ELi3EEES19_NSU_INSB_IJNSC_ILi32EEES1A_EEENSB_IJSE_S1I_EEEEEEEvEEEENS_8epilogue10collective18CollectiveEpilogueINS1P_23Sm100TmaWarpSpecializedILi3ELi2ELi16ELb1ELb0EEEJNSB_IJSI_SJ_SJ_EEENSB_IJNSU_ISI_SE_EENSU_INSB_IJNSC_ILi16EEESD_EEES1K_EEEEESL_NSB_IJlNSB_IJSE_llEEESW_EEESL_S21_NS1P_6fusion15FusionCallbacksIS1T_NS22_17LinearCombinationISL_fSL_fLNS_15FloatRoundStyleE2EEES1U_S1Z_JEEENSA_5SM1004TMEM4LOAD26SM100_TMEM_LOAD_32dp32b16xENSA_13SM90_TMA_LOADENS15_INS16_ILi1ELi4ELi3EEES19_NSU_INSB_IJS1A_S1W_EEENSB_IJS1W_SE_EEEEEEENSA_39AutoVectorizingCopyWithAssumedAlignmentILi128EEENSA_14SM90_TMA_STOREES2H_S2J_S2J_EEEvvEEEEvNT_6ParamsE)
        /*0b40*/ 	.short	0x0380
        /*0b42*/ 	.short	0x0800


	//----- nvinfo : EIATTR_SW_WAR
	.align		4
.L_55:
        /*0b44*/ 	.byte	0x04, 0x36
        /*0b46*/ 	.short	(.L_57 - .L_56)
.L_56:
        /*0b48*/ 	.word	0x00000008
.L_57:


//--------------------- .nv.callgraph             --------------------------
	.section	.nv.callgraph,"",@"SHT_CUDA_CALLGRAPH"
	.align	4
	.sectionentsize	8
	.align		4
        /*0000*/ 	.word	0x00000000
	.align		4
        /*0004*/ 	.word	0xffffffff
	.align		4
        /*0008*/ 	.word	index@(_ZN7cutlass13device_kernelINS_4conv6kernel13ConvUniversalINS1_16ConvProblemShapeILNS1_8OperatorE2ELi2EEENS1_10collective14CollectiveConvINS1_47MainloopSm100TmaUmmaWarpSpecializedImplicitGemmILS5_2ELi17ELi2ELi1ELi2EN4cute5tupleIJNSA_1CILi2EEENSC_ILi1EEESE_EEEEENSB_IJNSC_ILi128EEENSB_IJNSC_ILi64EEEEEESJ_EEENS_6half_tESL_NSA_8TiledMMAINSA_8MMA_AtomIJNSA_26SM100_MMA_F16BF16_2x1SM_SSISL_SL_fLi128ELi64ELNSA_4UMMA5MajorE1ELSQ_1ELNSP_7ScaleInE0ELSR_0EEEEEENSA_6LayoutINSB_IJSE_SE_SE_EEENSB_IJNSC_ILi0EEESW_SW_EEEEENSB_IJNSA_10UnderscoreESZ_SZ_EEEEENS7_6detail27Sm100ImplicitGemmTileTraitsINSA_18SM100_TMA_2SM_LOADENSA_14ComposedLayoutINSA_7SwizzleILi3ELi4ELi3EEENSA_18smem_ptr_flag_bitsILi16EEENSU_INSB_IJSI_NSC_ILi8EEEEEENSB_IJSE_SI_EEEEEEEvEENS13_INSA_25SM100_TMA_2SM_LOAD_IM2COLENS15_INS16_ILi2ELi4ELi3EEES19_NSU_INSB_IJNSC_ILi32EEES1A_EEENSB_IJSE_S1I_EEEEEEEvEEEENS_8epilogue10collective18CollectiveEpilogueINS1P_23Sm100TmaWarpSpecializedILi3ELi2ELi16ELb1ELb0EEEJNSB_IJSI_SJ_SJ_EEENSB_IJNSU_ISI_SE_EENSU_INSB_IJNSC_ILi16EEESD_EEES1K_EEEEESL_NSB_IJlNSB_IJSE_llEEESW_EEESL_S21_NS1P_6fusion15FusionCallbacksIS1T_NS22_17LinearCombinationISL_fSL_fLNS_15FloatRoundStyleE2EEES1U_S1Z_JEEENSA_5SM1004TMEM4LOAD26SM100_TMEM_LOAD_32dp32b16xENSA_13SM90_TMA_LOADENS15_INS16_ILi1ELi4ELi3EEES19_NSU_INSB_IJS1A_S1W_EEENSB_IJS1W_SE_EEEEEEENSA_39AutoVectorizingCopyWithAssumedAlignmentILi128EEENSA_14SM90_TMA_STOREES2H_S2J_S2J_EEEvvEEEEvNT_6ParamsE)
	.align		4
        /*000c*/ 	.word	index@(__assertfail)
	.align		4
        /*0010*/ 	.word	0x00000000
	.align		4
        /*0014*/ 	.word	0xfffffffe
	.align		4
        /*0018*/ 	.word	0x00000000
	.align		4
        /*001c*/ 	.word	0xfffffffd
	.align		4
        /*0020*/ 	.word	0x00000000
	.align		4
        /*0024*/ 	.word	0xfffffffc


//--------------------- .nv.constant4             --------------------------
	.section	.nv.constant4,"a",@progbits
	.align	8
	.align		8
.nv.constant4:
        /*0000*/ 	.dword	__assertfail
	.align		8
        /*0008*/ 	.dword	__unnamed_1
	.align		8
        /*0010*/ 	.dword	__unnamed_2
	.align		8
        /*0018*/ 	.dword	_ZN39_INTERNAL_945cd078_4_k_cu_5a41c435_32054cuda3std3__45__cpo5beginE
	.align		8
        /*0020*/ 	.dword	_ZN39_INTERNAL_945cd078_4_k_cu_5a41c435_32054cuda3std3__45__cpo3endE
	.align		8
        /*0028*/ 	.dword	_ZN39_INTERNAL_945cd078_4_k_cu_5a41c435_32054cuda3std3__45__cpo6cbeginE
	.align		8
        /*0030*/ 	.dword	_ZN39_INTERNAL_945cd078_4_k_cu_5a41c435_32054cuda3std3__45__cpo4cendE
	.align		8
        /*0038*/ 	.dword	_ZN39_INTERNAL_945cd078_4_k_cu_5a41c435_32054cuda3std3__441_GLOBAL__N__945cd078_4_k_cu_5a41c435_32056ignoreE
	.align		8
        /*0040*/ 	.dword	_ZN39_INTERNAL_945cd078_4_k_cu_5a41c435_32054cuda3std3__419piecewise_constructE
	.align		8
        /*0048*/ 	.dword	_ZN39_INTERNAL_945cd078_4_k_cu_5a41c435_32054cuda3std3__48in_placeE
	.align		8
        /*0050*/ 	.dword	_ZN39_INTERNAL_945cd078_4_k_cu_5a41c435_32054cuda3std6ranges3__45__cpo4swapE
	.align		8
        /*0058*/ 	.dword	_ZN39_INTERNAL_945cd078_4_k_cu_5a41c435_32054cuda3std6ranges3__45__cpo9iter_moveE
	.align		8
        /*0060*/ 	.dword	_ZN39_INTERNAL_945cd078_4_k_cu_5a41c435_32054cute7productE
	.align		8
        /*0068*/ 	.dword	_ZN39_INTERNAL_945cd078_4_k_cu_5a41c435_32054cute1_E
	.align		8
        /*0070*/ 	.dword	$str$27
	.align		8
        /*0078*/ 	.dword	$str$28
	.align		8
        /*0080*/ 	.dword	$str$29
	.align		8
        /*0088*/ 	.dword	$str$30


//--------------------- .text._ZN7cutlass13device_kernelINS_4conv6kernel13ConvUniversalINS1_16ConvProblemShapeILNS1_8OperatorE2ELi2EEENS1_10collective14CollectiveConvINS1_47MainloopSm100TmaUmmaWarpSpecializedImplicitGemmILS5_2ELi17ELi2ELi1ELi2EN4cute5tupleIJNSA_1CILi2EEENSC_ILi1EEESE_EEEEENSB_IJNSC_ILi128EEENSB_IJNSC_ILi64EEEEEESJ_EEENS_6half_tESL_NSA_8TiledMMAINSA_8MMA_AtomIJNSA_26SM100_MMA_F16BF16_2x1SM_SSISL_SL_fLi128ELi64ELNSA_4UMMA5MajorE1ELSQ_1ELNSP_7ScaleInE0ELSR_0EEEEEENSA_6LayoutINSB_IJSE_SE_SE_EEENSB_IJNSC_ILi0EEESW_SW_EEEEENSB_IJNSA_10UnderscoreESZ_SZ_EEEEENS7_6detail27Sm100ImplicitGemmTileTraitsINSA_18SM100_TMA_2SM_LOADENSA_14ComposedLayoutINSA_7SwizzleILi3ELi4ELi3EEENSA_18smem_ptr_flag_bitsILi16EEENSU_INSB_IJSI_NSC_ILi8EEEEEENSB_IJSE_SI_EEEEEEEvEENS13_INSA_25SM100_TMA_2SM_LOAD_IM2COLENS15_INS16_ILi2ELi4ELi3EEES19_NSU_INSB_IJNSC_ILi32EEES1A_EEENSB_IJSE_S1I_EEEEEEEvEEEENS_8epilogue10collective18CollectiveEpilogueINS1P_23Sm100TmaWarpSpecializedILi3ELi2ELi16ELb1ELb0EEEJNSB_IJSI_SJ_SJ_EEENSB_IJNSU_ISI_SE_EENSU_INSB_IJNSC_ILi16EEESD_EEES1K_EEEEESL_NSB_IJlNSB_IJSE_llEEESW_EEESL_S21_NS1P_6fusion15FusionCallbacksIS1T_NS22_17LinearCombinationISL_fSL_fLNS_15FloatRoundStyleE2EEES1U_S1Z_JEEENSA_5SM1004TMEM4LOAD26SM100_TMEM_LOAD_32dp32b16xENSA_13SM90_TMA_LOADENS15_INS16_ILi1ELi4ELi3EEES19_NSU_INSB_IJS1A_S1W_EEENSB_IJS1W_SE_EEEEEEENSA_39AutoVectorizingCopyWithAssumedAlignmentILi128EEENSA_14SM90_TMA_STOREES2H_S2J_S2J_EEEvvEEEEvNT_6ParamsE --------------------------
	.section	.text._ZN7cutlass13device_kernelINS_4conv6kernel13ConvUniversalINS1_16ConvProblemShapeILNS1_8OperatorE2ELi2EEENS1_10collective14CollectiveConvINS1_47MainloopSm100TmaUmmaWarpSpecializedImplicitGemmILS5_2ELi17ELi2ELi1ELi2EN4cute5tupleIJNSA_1CILi2EEENSC_ILi1EEESE_EEEEENSB_IJNSC_ILi128EEENSB_IJNSC_ILi64EEEEEESJ_EEENS_6half_tESL_NSA_8TiledMMAINSA_8MMA_AtomIJNSA_26SM100_MMA_F16BF16_2x1SM_SSISL_SL_fLi128ELi64ELNSA_4UMMA5MajorE1ELSQ_1ELNSP_7ScaleInE0ELSR_0EEEEEENSA_6LayoutINSB_IJSE_SE_SE_EEENSB_IJNSC_ILi0EEESW_SW_EEEEENSB_IJNSA_10UnderscoreESZ_SZ_EEEEENS7_6detail27Sm100ImplicitGemmTileTraitsINSA_18SM100_TMA_2SM_LOADENSA_14ComposedLayoutINSA_7SwizzleILi3ELi4ELi3EEENSA_18smem_ptr_flag_bitsILi16EEENSU_INSB_IJSI_NSC_ILi8EEEEEENSB_IJSE_SI_EEEEEEEvEENS13_INSA_25SM100_TMA_2SM_LOAD_IM2COLENS15_INS16_ILi2ELi4ELi3EEES19_NSU_INSB_IJNSC_ILi32EEES1A_EEENSB_IJSE_S1I_EEEEEEEvEEEENS_8epilogue10collective18CollectiveEpilogueINS1P_23Sm100TmaWarpSpecializedILi3ELi2ELi16ELb1ELb0EEEJNSB_IJSI_SJ_SJ_EEENSB_IJNSU_ISI_SE_EENSU_INSB_IJNSC_ILi16EEESD_EEES1K_EEEEESL_NSB_IJlNSB_IJSE_llEEESW_EEESL_S21_NS1P_6fusion15FusionCallbacksIS1T_NS22_17LinearCombinationISL_fSL_fLNS_15FloatRoundStyleE2EEES1U_S1Z_JEEENSA_5SM1004TMEM4LOAD26SM100_TMEM_LOAD_32dp32b16xENSA_13SM90_TMA_LOADENS15_INS16_ILi1ELi4ELi3EEES19_NSU_INSB_IJS1A_S1W_EEENSB_IJS1W_SE_EEEEEEENSA_39AutoVectorizingCopyWithAssumedAlignmentILi128EEENSA_14SM90_TMA_STOREES2H_S2J_S2J_EEEvvEEEEvNT_6ParamsE,"ax",@progbits
	.align	128
.text._ZN7cutlass13device_kernelINS_4conv6kernel13ConvUniversalINS1_16ConvProblemShapeILNS1_8OperatorE2ELi2EEENS1_10collective14CollectiveConvINS1_47MainloopSm100TmaUmmaWarpSpecializedImplicitGemmILS5_2ELi17ELi2ELi1ELi2EN4cute5tupleIJNSA_1CILi2EEENSC_ILi1EEESE_EEEEENSB_IJNSC_ILi128EEENSB_IJNSC_ILi64EEEEEESJ_EEENS_6half_tESL_NSA_8TiledMMAINSA_8MMA_AtomIJNSA_26SM100_MMA_F16BF16_2x1SM_SSISL_SL_fLi128ELi64ELNSA_4UMMA5MajorE1ELSQ_1ELNSP_7ScaleInE0ELSR_0EEEEEENSA_6LayoutINSB_IJSE_SE_SE_EEENSB_IJNSC_ILi0EEESW_SW_EEEEENSB_IJNSA_10UnderscoreESZ_SZ_EEEEENS7_6detail27Sm100ImplicitGemmTileTraitsINSA_18SM100_TMA_2SM_LOADENSA_14ComposedLayoutINSA_7SwizzleILi3ELi4ELi3EEENSA_18smem_ptr_flag_bitsILi16EEENSU_INSB_IJSI_NSC_ILi8EEEEEENSB_IJSE_SI_EEEEEEEvEENS13_INSA_25SM100_TMA_2SM_LOAD_IM2COLENS15_INS16_ILi2ELi4ELi3EEES19_NSU_INSB_IJNSC_ILi32EEES1A_EEENSB_IJSE_S1I_EEEEEEEvEEEENS_8epilogue10collective18CollectiveEpilogueINS1P_23Sm100TmaWarpSpecializedILi3ELi2ELi16ELb1ELb0EEEJNSB_IJSI_SJ_SJ_EEENSB_IJNSU_ISI_SE_EENSU_INSB_IJNSC_ILi16EEESD_EEES1K_EEEEESL_NSB_IJlNSB_IJSE_llEEESW_EEESL_S21_NS1P_6fusion15FusionCallbacksIS1T_NS22_17LinearCombinationISL_fSL_fLNS_15FloatRoundStyleE2EEES1U_S1Z_JEEENSA_5SM1004TMEM4LOAD26SM100_TMEM_LOAD_32dp32b16xENSA_13SM90_TMA_LOADENS15_INS16_ILi1ELi4ELi3EEES19_NSU_INSB_IJS1A_S1W_EEENSB_IJS1W_SE_EEEEEEENSA_39AutoVectorizingCopyWithAssumedAlignmentILi128EEENSA_14SM90_TMA_STOREES2H_S2J_S2J_EEEvvEEEEvNT_6ParamsE:
        .type           _ZN7cutlass13device_kernelINS_4conv6kernel13ConvUniversalINS1_16ConvProblemShapeILNS1_8OperatorE2ELi2EEENS1_10collective14CollectiveConvINS1_47MainloopSm100TmaUmmaWarpSpecializedImplicitGemmILS5_2ELi17ELi2ELi1ELi2EN4cute5tupleIJNSA_1CILi2EEENSC_ILi1EEESE_EEEEENSB_IJNSC_ILi128EEENSB_IJNSC_ILi64EEEEEESJ_EEENS_6half_tESL_NSA_8TiledMMAINSA_8MMA_AtomIJNSA_26SM100_MMA_F16BF16_2x1SM_SSISL_SL_fLi128ELi64ELNSA_4UMMA5MajorE1ELSQ_1ELNSP_7ScaleInE0ELSR_0EEEEEENSA_6LayoutINSB_IJSE_SE_SE_EEENSB_IJNSC_ILi0EEESW_SW_EEEEENSB_IJNSA_10UnderscoreESZ_SZ_EEEEENS7_6detail27Sm100ImplicitGemmTileTraitsINSA_18SM100_TMA_2SM_LOADENSA_14ComposedLayoutINSA_7SwizzleILi3ELi4ELi3EEENSA_18smem_ptr_flag_bitsILi16EEENSU_INSB_IJSI_NSC_ILi8EEEEEENSB_IJSE_SI_EEEEEEEvEENS13_INSA_25SM100_TMA_2SM_LOAD_IM2COLENS15_INS16_ILi2ELi4ELi3EEES19_NSU_INSB_IJNSC_ILi32EEES1A_EEENSB_IJSE_S1I_EEEEEEEvEEEENS_8epilogue10collective18CollectiveEpilogueINS1P_23Sm100TmaWarpSpecializedILi3ELi2ELi16ELb1ELb0EEEJNSB_IJSI_SJ_SJ_EEENSB_IJNSU_ISI_SE_EENSU_INSB_IJNSC_ILi16EEESD_EEES1K_EEEEESL_NSB_IJlNSB_IJSE_llEEESW_EEESL_S21_NS1P_6fusion15FusionCallbacksIS1T_NS22_17LinearCombinationISL_fSL_fLNS_15FloatRoundStyleE2EEES1U_S1Z_JEEENSA_5SM1004TMEM4LOAD26SM100_TMEM_LOAD_32dp32b16xENSA_13SM90_TMA_LOADENS15_INS16_ILi1ELi4ELi3EEES19_NSU_INSB_IJS1A_S1W_EEENSB_IJS1W_SE_EEEEEEENSA_39AutoVectorizingCopyWithAssumedAlignmentILi128EEENSA_14SM90_TMA_STOREES2H_S2J_S2J_EEEvvEEEEvNT_6ParamsE,@function
        .size           _ZN7cutlass13device_kernelINS_4conv6kernel13ConvUniversalINS1_16ConvProblemShapeILNS1_8OperatorE2ELi2EEENS1_10collective14CollectiveConvINS1_47MainloopSm100TmaUmmaWarpSpecializedImplicitGemmILS5_2ELi17ELi2ELi1ELi2EN4cute5tupleIJNSA_1CILi2EEENSC_ILi1EEESE_EEEEENSB_IJNSC_ILi128EEENSB_IJNSC_ILi64EEEEEESJ_EEENS_6half_tESL_NSA_8TiledMMAINSA_8MMA_AtomIJNSA_26SM100_MMA_F16BF16_2x1SM_SSISL_SL_fLi128ELi64ELNSA_4UMMA5MajorE1ELSQ_1ELNSP_7ScaleInE0ELSR_0EEEEEENSA_6LayoutINSB_IJSE_SE_SE_EEENSB_IJNSC_ILi0EEESW_SW_EEEEENSB_IJNSA_10UnderscoreESZ_SZ_EEEEENS7_6detail27Sm100ImplicitGemmTileTraitsINSA_18SM100_TMA_2SM_LOADENSA_14ComposedLayoutINSA_7SwizzleILi3ELi4ELi3EEENSA_18smem_ptr_flag_bitsILi16EEENSU_INSB_IJSI_NSC_ILi8EEEEEENSB_IJSE_SI_EEEEEEEvEENS13_INSA_25SM100_TMA_2SM_LOAD_IM2COLENS15_INS16_ILi2ELi4ELi3EEES19_NSU_INSB_IJNSC_ILi32EEES1A_EEENSB_IJSE_S1I_EEEEEEEvEEEENS_8epilogue10collective18CollectiveEpilogueINS1P_23Sm100TmaWarpSpecializedILi3ELi2ELi16ELb1ELb0EEEJNSB_IJSI_SJ_SJ_EEENSB_IJNSU_ISI_SE_EENSU_INSB_IJNSC_ILi16EEESD_EEES1K_EEEEESL_NSB_IJlNSB_IJSE_llEEESW_EEESL_S21_NS1P_6fusion15FusionCallbacksIS1T_NS22_17LinearCombinationISL_fSL_fLNS_15FloatRoundStyleE2EEES1U_S1Z_JEEENSA_5SM1004TMEM4LOAD26SM100_TMEM_LOAD_32dp32b16xENSA_13SM90_TMA_LOADENS15_INS16_ILi1ELi4ELi3EEES19_NSU_INSB_IJS1A_S1W_EEENSB_IJS1W_SE_EEEEEEENSA_39AutoVectorizingCopyWithAssumedAlignmentILi128EEENSA_14SM90_TMA_STOREES2H_S2J_S2J_EEEvvEEEEvNT_6ParamsE,(.L_x_205 - _ZN7cutlass13device_kernelINS_4conv6kernel13ConvUniversalINS1_16ConvProblemShapeILNS1_8OperatorE2ELi2EEENS1_10collective14CollectiveConvINS1_47MainloopSm100TmaUmmaWarpSpecializedImplicitGemmILS5_2ELi17ELi2ELi1ELi2EN4cute5tupleIJNSA_1CILi2EEENSC_ILi1EEESE_EEEEENSB_IJNSC_ILi128EEENSB_IJNSC_ILi64EEEEEESJ_EEENS_6half_tESL_NSA_8TiledMMAINSA_8MMA_AtomIJNSA_26SM100_MMA_F16BF16_2x1SM_SSISL_SL_fLi128ELi64ELNSA_4UMMA5MajorE1ELSQ_1ELNSP_7ScaleInE0ELSR_0EEEEEENSA_6LayoutINSB_IJSE_SE_SE_EEENSB_IJNSC_ILi0EEESW_SW_EEEEENSB_IJNSA_10UnderscoreESZ_SZ_EEEEENS7_6detail27Sm100ImplicitGemmTileTraitsINSA_18SM100_TMA_2SM_LOADENSA_14ComposedLayoutINSA_7SwizzleILi3ELi4ELi3EEENSA_18smem_ptr_flag_bitsILi16EEENSU_INSB_IJSI_NSC_ILi8EEEEEENSB_IJSE_SI_EEEEEEEvEENS13_INSA_25SM100_TMA_2SM_LOAD_IM2COLENS15_INS16_ILi2ELi4ELi3EEES19_NSU_INSB_IJNSC_ILi32EEES1A_EEENSB_IJSE_S1I_EEEEEEEvEEEENS_8epilogue10collective18CollectiveEpilogueINS1P_23Sm100TmaWarpSpecializedILi3ELi2ELi16ELb1ELb0EEEJNSB_IJSI_SJ_SJ_EEENSB_IJNSU_ISI_SE_EENSU_INSB_IJNSC_ILi16EEESD_EEES1K_EEEEESL_NSB_IJlNSB_IJSE_llEEESW_EEESL_S21_NS1P_6fusion15FusionCallbacksIS1T_NS22_17LinearCombinationISL_fSL_fLNS_15FloatRoundStyleE2EEES1U_S1Z_JEEENSA_5SM1004TMEM4LOAD26SM100_TMEM_LOAD_32dp32b16xENSA_13SM90_TMA_LOADENS15_INS16_ILi1ELi4ELi3EEES19_NSU_INSB_IJS1A_S1W_EEENSB_IJS1W_SE_EEEEEEENSA_39AutoVectorizingCopyWithAssumedAlignmentILi128EEENSA_14SM90_TMA_STOREES2H_S2J_S2J_EEEvvEEEEvNT_6ParamsE)
        .other          _ZN7cutlass13device_kernelINS_4conv6kernel13ConvUniversalINS1_16ConvProblemShapeILNS1_8OperatorE2ELi2EEENS1_10collective14CollectiveConvINS1_47MainloopSm100TmaUmmaWarpSpecializedImplicitGemmILS5_2ELi17ELi2ELi1ELi2EN4cute5tupleIJNSA_1CILi2EEENSC_ILi1EEESE_EEEEENSB_IJNSC_ILi128EEENSB_IJNSC_ILi64EEEEEESJ_EEENS_6half_tESL_NSA_8TiledMMAINSA_8MMA_AtomIJNSA_26SM100_MMA_F16BF16_2x1SM_SSISL_SL_fLi128ELi64ELNSA_4UMMA5MajorE1ELSQ_1ELNSP_7ScaleInE0ELSR_0EEEEEENSA_6LayoutINSB_IJSE_SE_SE_EEENSB_IJNSC_ILi0EEESW_SW_EEEEENSB_IJNSA_10UnderscoreESZ_SZ_EEEEENS7_6detail27Sm100ImplicitGemmTileTraitsINSA_18SM100_TMA_2SM_LOADENSA_14ComposedLayoutINSA_7SwizzleILi3ELi4ELi3EEENSA_18smem_ptr_flag_bitsILi16EEENSU_INSB_IJSI_NSC_ILi8EEEEEENSB_IJSE_SI_EEEEEEEvEENS13_INSA_25SM100_TMA_2SM_LOAD_IM2COLENS15_INS16_ILi2ELi4ELi3EEES19_NSU_INSB_IJNSC_ILi32EEES1A_EEENSB_IJSE_S1I_EEEEEEEvEEEENS_8epilogue10collective18CollectiveEpilogueINS1P_23Sm100TmaWarpSpecializedILi3ELi2ELi16ELb1ELb0EEEJNSB_IJSI_SJ_SJ_EEENSB_IJNSU_ISI_SE_EENSU_INSB_IJNSC_ILi16EEESD_EEES1K_EEEEESL_NSB_IJlNSB_IJSE_llEEESW_EEESL_S21_NS1P_6fusion15FusionCallbacksIS1T_NS22_17LinearCombinationISL_fSL_fLNS_15FloatRoundStyleE2EEES1U_S1Z_JEEENSA_5SM1004TMEM4LOAD26SM100_TMEM_LOAD_32dp32b16xENSA_13SM90_TMA_LOADENS15_INS16_ILi1ELi4ELi3EEES19_NSU_INSB_IJS1A_S1W_EEENSB_IJS1W_SE_EEEEEEENSA_39AutoVectorizingCopyWithAssumedAlignmentILi128EEENSA_14SM90_TMA_STOREES2H_S2J_S2J_EEEvvEEEEvNT_6ParamsE,@"STO_CUDA_ENTRY STV_DEFAULT"
_ZN7cutlass13device_kernelINS_4conv6kernel13ConvUniversalINS1_16ConvProblemShapeILNS1_8OperatorE2ELi2EEENS1_10collective14CollectiveConvINS1_47MainloopSm100TmaUmmaWarpSpecializedImplicitGemmILS5_2ELi17ELi2ELi1ELi2EN4cute5tupleIJNSA_1CILi2EEENSC_ILi1EEESE_EEEEENSB_IJNSC_ILi128EEENSB_IJNSC_ILi64EEEEEESJ_EEENS_6half_tESL_NSA_8TiledMMAINSA_8MMA_AtomIJNSA_26SM100_MMA_F16BF16_2x1SM_SSISL_SL_fLi128ELi64ELNSA_4UMMA5MajorE1ELSQ_1ELNSP_7ScaleInE0ELSR_0EEEEEENSA_6LayoutINSB_IJSE_SE_SE_EEENSB_IJNSC_ILi0EEESW_SW_EEEEENSB_IJNSA_10UnderscoreESZ_SZ_EEEEENS7_6detail27Sm100ImplicitGemmTileTraitsINSA_18SM100_TMA_2SM_LOADENSA_14ComposedLayoutINSA_7SwizzleILi3ELi4ELi3EEENSA_18smem_ptr_flag_bitsILi16EEENSU_INSB_IJSI_NSC_ILi8EEEEEENSB_IJSE_SI_EEEEEEEvEENS13_INSA_25SM100_TMA_2SM_LOAD_IM2COLENS15_INS16_ILi2ELi4ELi3EEES19_NSU_INSB_IJNSC_ILi32EEES1A_EEENSB_IJSE_S1I_EEEEEEEvEEEENS_8epilogue10collective18CollectiveEpilogueINS1P_23Sm100TmaWarpSpecializedILi3ELi2ELi16ELb1ELb0EEEJNSB_IJSI_SJ_SJ_EEENSB_IJNSU_ISI_SE_EENSU_INSB_IJNSC_ILi16EEESD_EEES1K_EEEEESL_NSB_IJlNSB_IJSE_llEEESW_EEESL_S21_NS1P_6fusion15FusionCallbacksIS1T_NS22_17LinearCombinationISL_fSL_fLNS_15FloatRoundStyleE2EEES1U_S1Z_JEEENSA_5SM1004TMEM4LOAD26SM100_TMEM_LOAD_32dp32b16xENSA_13SM90_TMA_LOADENS15_INS16_ILi1ELi4ELi3EEES19_NSU_INSB_IJS1A_S1W_EEENSB_IJS1W_SE_EEEEEEENSA_39AutoVectorizingCopyWithAssumedAlignmentILi128EEENSA_14SM90_TMA_STOREES2H_S2J_S2J_EEEvvEEEEvNT_6ParamsE:
[----:B------:R-:W1:Y:S01]  /*0000*/  LDC R1, c[0x0][0x37c] ;  /* 0x0000df00ff017b82 */ /* 0x000e620000000800 */
[----:B------:R-:W2:Y:S01]  /*0010*/  S2R R54, SR_TID.X ;  /* 0x0000000000367919 */ /* 0x000ea20000002100 */
[----:B------:R-:W3:Y:S06]  /*0020*/  LDCU.64 UR8, c[0x0][0x890] ;  /* 0x00011200ff0877ac */ /* 0x000eec0008000a00 */
[----:B------:R-:W4:Y:S01]  /*0030*/  S2UR UR4, SR_CgaCtaId ;  /* 0x00000000000479c3 */ /* 0x000f220000008800 */
[----:B-1----:R-:W-:Y:S01]  /*0040*/  VIADD R1, R1, 0xfffffff8 ;  /* 0xfffffff801017836 */ /* 0x002fe20000000000 */
[----:B------:R-:W-:-:S02]  /*0050*/  PRMT R45, RZ, 0x7610, R45 ;  /* 0x00007610ff2d7816 */ /* 0x000fc4000000002d */
[----:B------:R-:W-:Y:S02]  /*0060*/  ELECT P1, URZ, PT ;  /* 0x0000000000ff782f */ /* 0x000fe40003820000 */
[----:B------:R-:W-:Y:S01]  /*0070*/  R2UR UR48, R1 ;  /* 0x00000000013072ca */ /* 0x000fe200000e0000 */
[----:B---3--:R-:W-:-:S04]  /*0080*/  UISETP.NE.U32.AND UP0, UPT, UR8, URZ, UPT ;  /* 0x000000ff0800728c */ /* 0x008fc8000bf05070 */
[----:B------:R-:W-:Y:S02]  /*0090*/  UISETP.NE.AND.EX UP0, UPT, UR9, URZ, UPT, UP0 ;  /* 0x000000ff0900728c */ /* 0x000fe4000bf05300 */
[----:B----4-:R-:W-:Y:S02]  /*00a0*/  ULOP3.LUT UR41, UR4, 0x1, URZ, 0xc0, !UPT ;  /* 0x0000000104297892 */ /* 0x010fe4000f8ec0ff */
[----:B------:R-:W-:Y:S01]  /*00b0*/  ULOP3.LUT UR40, UR4, 0x1, URZ, 0x3c, !UPT ;  /* 0x0000000104287892 */ /* 0x000fe2000f8e3cff */
[----:B--2---:R-:W-:-:S05]  /*00c0*/  SHF.R.U32.HI R46, RZ, 0x5, R54 ;  /* 0x00000005ff2e7819 */ /* 0x004fca0000011636 */
[----:B------:R-:W1:Y:S02]  /*00d0*/  SHFL.IDX PT, R0, R46, RZ, 0x1f ;  /* 0x00001fff2e007589 */ /* 0x000e6400000e0000 */
[----:B-1----:R-:W-:Y:S01]  /*00e0*/  R2UR UR18, R0 ;  /* 0x00000000001272ca */ /* 0x002fe200000e0000 */
[----:B------:R-:W-:-:S14]  /*00f0*/  BRA.U UP0, `(.L_x_0) ;  /* 0x0000000100307547 */ /* 0x000fdc000b800000 */
[----:B------:R-:W1:Y:S02]  /*0100*/  LDCU.64 UR4, c[0x0][0x888] ;  /* 0x00011100ff0477ac */ /* 0x000e640008000a00 */
[----:B-1----:R-:W-:-:S04]  /*0110*/  UISETP.NE.U32.AND UP0, UPT, UR4, URZ, UPT ;  /* 0x000000ff0400728c */ /* 0x002fc8000bf05070 */
[----:B------:R-:W-:-:S09]  /*0120*/  UISETP.NE.AND.EX UP0, UPT, UR5, URZ, UPT, UP0 ;  /* 0x000000ff0500728c */ /* 0x000fd2000bf05300 */
[----:B------:R-:W-:Y:S05]  /*0130*/  BRA.U !UP0, `(.L_x_1) ;  /* 0x0000000108147547 */ /* 0x000fea000b800000 */
[----:B------:R-:W1:Y:S01]  /*0140*/  LDC.64 R26, c[0x0][0x888] ;  /* 0x00022200ff1a7b82 */ /* 0x000e620000000a00 */
[----:B------:R-:W1:Y:S02]  /*0150*/  LDCU.64 UR4, c[0x0][0x358] ;  /* 0x00006b00ff0477ac */ /* 0x000e640008000a00 */
[----:B-1----:R1:W5:Y:S01]  /*0160*/  LDG.E R26, desc[UR4][R26.64] ;  /* 0x000000041a1a7981 */ /* 0x002362000c1e1900 */
[----:B------:R-:W-:Y:S01]  /*0170*/  HFMA2 R45, -RZ, RZ, 0, 5.9604644775390625e-08 ;  /* 0x00000001ff2d7431 */ /* 0x000fe200000001ff */
[----:B------:R-:W-:Y:S05]  /*0180*/  BRA `(.L_x_0) ;  /* 0x00000000000c7947 */ /* 0x000fea0003800000 */
.L_x_1:
[----:B------:R-:W1:Y:S01]  /*0190*/  LDCU UR4, c[0x0][0x880] ;  /* 0x00011000ff0477ac */ /* 0x000e620008000800 */
[----:B------:R-:W-:Y:S01]  /*01a0*/  HFMA2 R45, -RZ, RZ, 0, 5.9604644775390625e-08 ;  /* 0x00000001ff2d7431 */ /* 0x000fe200000001ff */
[----:B-1----:R-:W-:-:S07]  /*01b0*/  MOV R26, UR4 ;  /* 0x00000004001a7c02 */ /* 0x002fce0008000f00 */
.L_x_0:
[----:B------:R-:W2:Y:S02]  /*01c0*/  LDCU.64 UR4, c[0x0][0x8b0] ;  /* 0x00011600ff0477ac */ /* 0x000ea40008000a00 */
[----:B--2---:R-:W-:-:S04]  /*01d0*/  UISETP.NE.U32.AND UP0, UPT, UR4, URZ, UPT ;  /* 0x000000ff0400728c */ /* 0x004fc8000bf05070 */
[----:B------:R-:W-:-:S09]  /*01e0*/  UISETP.NE.AND.EX UP0, UPT, UR5, URZ, UPT, UP0 ;  /* 0x000000ff0500728c */ /* 0x000fd2000bf05300 */
[----:B------:R-:W-:Y:S05]  /*01f0*/  BRA.U UP0, `(.L_x_2) ;  /* 0x0000000100287547 */ /* 0x000fea000b800000 */
[----:B------:R-:W2:Y:S02]  /*0200*/  LDCU.64 UR4, c[0x0][0x8a8] ;  /* 0x00011500ff0477ac */ /* 0x000ea40008000a00 */
[----:B--2---:R-:W-:-:S04]  /*0210*/  UISETP.NE.U32.AND UP0, UPT, UR4, URZ, UPT ;  /* 0x000000ff0400728c */ /* 0x004fc8000bf05070 */
[----:B------:R-:W-:-:S09]  /*0220*/  UISETP.NE.AND.EX UP0, UPT, UR5, URZ, UPT, UP0 ;  /* 0x000000ff0500728c */ /* 0x000fd2000bf05300 */
[----:B------:R-:W-:Y:S05]  /*0230*/  BRA.U !UP0, `(.L_x_3) ;  /* 0x0000000108107547 */ /* 0x000fea000b800000 */
[----:B------:R-:W2:Y:S01]  /*0240*/  LDC.64 R24, c[0x0][0x8a8] ;  /* 0x00022a00ff187b82 */ /* 0x000ea20000000a00 */
[----:B------:R-:W2:Y:S02]  /*0250*/  LDCU.64 UR4, c[0x0][0x358] ;  /* 0x00006b00ff0477ac */ /* 0x000ea40008000a00 */
[----:B--2---:R2:W5:Y:S01]  /*0260*/  LDG.E R24, desc[UR4][R24.64] ;  /* 0x0000000418187981 */ /* 0x004562000c1e1900 */
[----:B------:R-:W-:Y:S05]  /*0270*/  BRA `(.L_x_2) ;  /* 0x0000000000087947 */ /* 0x000fea0003800000 */
.L_x_3:
[----:B------:R-:W2:Y:S02]  /*0280*/  LDCU UR4, c[0x0][0x8a0] ;  /* 0x00011400ff0477ac */ /* 0x000ea40008000800 */
[----:B--2---:R-:W-:Y:S02]  /*0290*/  MOV R24, UR4 ;  /* 0x0000000400187c02 */ /* 0x004fe40008000f00 */
.L_x_2:
[----:B------:R-:W-:Y:S01]  /*02a0*/  IMAD.U32 R0, RZ, RZ, UR18 ;  /* 0x00000012ff007e24 */ /* 0x000fe2000f8e00ff */
[----:B------:R-:W-:Y:S04]  /*02b0*/  BSSY.RECONVERGENT B0, `(.L_x_4) ;  /* 0x000000c000007945 */ /* 0x000fe80003800200 */
[C---:B------:R-:W-:Y:S02]  /*02c0*/  ISETP.NE.OR P2, PT, R0.reuse, 0x1, !P1 ;  /* 0x000000010000780c */ /* 0x040fe40004f45670 */
[----:B------:R-:W-:-:S11]  /*02d0*/  ISETP.NE.OR P0, PT, R0, 0x3, !P1 ;  /* 0x000000030000780c */ /* 0x000fd60004f05670 */
[----:B------:R-:W-:Y:S05]  /*02e0*/  @P2 BRA `(.L_x_5) ;  /* 0x0000000000202947 */ /* 0x000fea0003800000 */
[----:B------:R-:W3:Y:S02]  /*02f0*/  LDCU.64 UR4, c[0x0][0x348] ;  /* 0x00006900ff0477ac */ /* 0x000ee40008000a00 */
[----:B---3--:R-:W-:Y:S02]  /*0300*/  UIADD3 UR6, UP1, UPT, UR4, 0x80, URZ ;  /* 0x0000008004067890 */ /* 0x008fe4000ff3e0ff */
[----:B------:R-:W-:Y:S02]  /*0310*/  UIADD3 UR4, UP0, UPT, UR4, 0x180, URZ ;  /* 0x0000018004047890 */ /* 0x000fe4000ff1e0ff */
[----:B------:R-:W-:Y:S02]  /*0320*/  UIADD3.X UR7, UPT, UPT, URZ, UR5, URZ, UP1, !UPT ;  /* 0x00000005ff077290 */ /* 0x000fe40008ffe4ff */
[----:B------:R-:W-:-:S07]  /*0330*/  UIADD3.X UR5, UPT, UPT, URZ, UR5, URZ, UP0, !UPT ;  /* 0x00000005ff057290 */ /* 0x000fce00087fe4ff */
[----:B------:R3:W-:Y:S02]  /*0340*/  UTMACCTL.PF [UR6] ;  /* 0x00000000060079b9 */ /* 0x0007e40008040000 */
[----:B------:R3:W-:Y:S02]  /*0350*/  UTMACCTL.PF [UR4] ;  /* 0x00000000040079b9 */ /* 0x0007e40008040000 */
[----:B---3--:R-:W-:Y:S01]  /*0360*/  NOP ;  /* 0x0000000000007918 */ /* 0x008fe20000000000 */
.L_x_5:
[----:B------:R-:W-:Y:S05]  /*0370*/  BSYNC.RECONVERGENT B0 ;  /* 0x0000000000007941 */ /* 0x000fea0003800200 */
.L_x_4:
[----:B------:R-:W-:Y:S04]  /*0380*/  BSSY.RECONVERGENT B0, `(.L_x_6) ;  /* 0x000000a000007945 */ /* 0x000fe80003800200 */
        /* <DEDUP_REMOVED lines=9> */
.L_x_7:
[----:B------:R-:W-:Y:S05]  /*0420*/  BSYNC.RECONVERGENT B0 ;  /* 0x0000000000007941 */ /* 0x000fea0003800200 */
.L_x_6:
[----:B------:R-:W3:Y:S01]  /*0430*/  LDCU.64 UR4, c[0x0][0x888] ;  /* 0x00011100ff0477ac */ /* 0x000ee20008000a00 */
[----:B------:R-:W-:Y:S02]  /*0440*/  UISETP.EQ.U32.AND UP2, UPT, UR8, URZ, UPT ;  /* 0x000000ff0800728c */ /* 0x000fe4000bf42070 */
[----:B------:R-:W-:Y:S02]  /*0450*/  UPLOP3.LUT UP3, UPT, UPT, UPT, UPT, 0x80, 0x8 ;  /* 0x000000000008789c */ /* 0x000fe40003f6f070 */
[----:B---3--:R-:W-:-:S04]  /*0460*/  UISETP.NE.U32.AND UP0, UPT, UR4, URZ, UPT ;  /* 0x000000ff0400728c */ /* 0x008fc8000bf05070 */
[----:B------:R-:W-:-:S04]  /*0470*/  UISETP.NE.AND.EX UP1, UPT, UR5, URZ, UPT, UP0 ;  /* 0x000000ff0500728c */ /* 0x000fc8000bf25300 */
[----:B------:R-:W-:-:S04]  /*0480*/  UISETP.EQ.OR.EX UP4, UPT, UR9, URZ, !UP1, UP2 ;  /* 0x000000ff0900728c */ /* 0x000fc8000cf82720 */
[----:B------:R-:W-:-:S06]  /*0490*/  UP2UR UR4, UPR, URZ, 0x10 ;  /* 0x00000010ff047883 */ /* 0x000fcc0008000000 */
[----:B------:R-:W-:Y:S01]  /*04a0*/  MOV R50, UR4 ;  /* 0x0000000400327c02 */ /* 0x000fe20008000f00 */
[----:B------:R-:W-:Y:S06]  /*04b0*/  BRA.U !UP4, `(.L_x_8) ;  /* 0x000000010c207547 */ /* 0x000fec000b800000 */
[----:B------:R-:W-:Y:S01]  /*04c0*/  UISETP.NE.U32.AND UP2, UPT, UR8, URZ, UPT ;  /* 0x000000ff0800728c */ /* 0x000fe2000bf45070 */
[----:B-----5:R-:W-:Y:S01]  /*04d0*/  FSETP.NEU.AND P0, PT, R26, RZ, PT ;  /* 0x000000ff1a00720b */ /* 0x020fe20003f0d000 */
[----:B------:R-:W-:Y:S02]  /*04e0*/  USEL UR4, URZ, 0xffffffff, UP1 ;  /* 0xffffffffff047887 */ /* 0x000fe40008800000 */
[----:B------:R-:W-:-:S10]  /*04f0*/  UISETP.NE.AND.EX UP2, UPT, UR9, URZ, UPT, UP2 ;  /* 0x000000ff0900728c */ /* 0x000fd4000bf45320 */
[----:B------:R-:W-:Y:S01]  /*0500*/  VOTEU.ANY UP0, P0 ;  /* 0x0000000000ff7886 */ /* 0x000fe20000000100 */
[----:B------:R-:W-:-:S04]  /*0510*/  @!UP2 USEL UR4, URZ, 0xffffffff, UP0 ;  /* 0xffffffffff04a887 */ /* 0x000fc80008000000 */
[----:B------:R-:W-:-:S04]  /*0520*/  ULOP3.LUT UR4, UR4, 0x1, URZ, 0xc0, !UPT ;  /* 0x0000000104047892 */ /* 0x000fc8000f8ec0ff */
[----:B------:R-:W-:-:S11]  /*0530*/  UISETP.NE.U32.AND UP3, UPT, UR4, 0x1, UPT ;  /* 0x000000010400788c */ /* 0x000fd6000bf65070 */
.L_x_8:
[----:B------:R-:W3:Y:S01]  /*0540*/  SHFL.IDX PT, R0, R46, RZ, 0x1f ;  /* 0x00001fff2e007589 */ /* 0x000ee200000e0000 */
[----:B------:R-:W-:Y:S02]  /*0550*/  UISETP.NE.AND UP5, UPT, UR18, 0x2, UPT ;  /* 0x000000021200788c */ /* 0x000fe4000bfa5270 */
[----:B------:R-:W-:Y:S02]  /*0560*/  UISETP.NE.AND UP0, UPT, UR18, 0x2, UPT ;  /* 0x000000021200788c */ /* 0x000fe4000bf05270 */
[----:B------:R-:W-:Y:S02]  /*0570*/  UISETP.NE.OR UP2, UPT, UR41, URZ, UP5 ;  /* 0x000000ff2900728c */ /* 0x000fe4000af45670 */
[----:B------:R-:W-:-:S04]  /*0580*/  USEL UR53, URZ, 0x1, UP0 ;  /* 0x00000001ff357887 */ /* 0x000fc80008000000 */
[----:B------:R-:W-:Y:S02]  /*0590*/  PLOP3.LUT P3, PT, P1, PT, UP2, 0xae, 0xea ;  /* 0x0000000000ea781c */ /* 0x000fe40000f6f52e */
[----:B---3--:R-:W-:-:S13]  /*05a0*/  ISETP.NE.AND P0, PT, R0, RZ, PT ;  /* 0x000000ff0000720c */ /* 0x008fda0003f05270 */
[----:B------:R-:W-:Y:S05]  /*05b0*/  @P0 BRA `(.L_x_9) ;  /* 0x0000000000bc0947 */ /* 0x000fea0003800000 */
[----:B------:R-:W-:Y:S01]  /*05c0*/  ELECT P0, URZ, PT ;  /* 0x0000000000ff782f */ /* 0x000fe20003800000 */
[----:B------:R-:W-:-:S12]  /*05d0*/  BSSY.RECONVERGENT B0, `(.L_x_9) ;  /* 0x000002d000007945 */ /* 0x000fd80003800200 */
[----:B------:R-:W-:Y:S05]  /*05e0*/  @!P0 BRA `(.L_x_10) ;  /* 0x0000000000ac8947 */ /* 0x000fea0003800000 */
[----:B------:R-:W3:Y:S01]  /*05f0*/  S2UR UR5, SR_CgaCtaId ;  /* 0x00000000000579c3 */ /* 0x000ee20000008800 */
[----:B------:R-:W-:Y:S01]  /*0600*/  UMOV UR4, 0x400 ;  /* 0x0000040000047882 */ /* 0x000fe20000000000 */
[----:B------:R-:W-:Y:S02]  /*0610*/  UMOV UR6, 0x1 ;  /* 0x0000000100067882 */ /* 0x000fe40000000000 */
[----:B------:R-:W-:-:S04]  /*0620*/  UIADD3 UR6, UPT, UPT, -UR6, 0x100000, URZ ;  /* 0x0010000006067890 */ /* 0x000fc8000fffe1ff */
[----:B------:R-:W-:Y:S02]  /*0630*/  USHF.L.U32 UR7, UR6, 0xb, URZ ;  /* 0x0000000b06077899 */ /* 0x000fe400080006ff */
[----:B------:R-:W-:Y:S02]  /*0640*/  USHF.L.U32 UR6, UR6, 0x1, URZ ;  /* 0x0000000106067899 */ /* 0x000fe400080006ff */
[----:B---3--:R-:W-:Y:S01]  /*0650*/  ULEA UR4, UR5, UR4, 0x18 ;  /* 0x0000000405047291 */ /* 0x008fe2000f8ec0ff */
[----:B------:R-:W3:Y:S11]  /*0660*/  FENCE.VIEW.ASYNC.S ;  /* 0x00000000000073c6 */ /* 0x000ef60000000000 */
[----:B---3--:R3:W4:Y:S01]  /*0670*/  SYNCS.EXCH.64 URZ, [UR4], UR6 ;  /* 0x0000000604ff75b2 */ /* 0x0087220008000100 */
[----:B------:R3:W1:Y:S01]  /*0680*/  SYNCS.EXCH.64 URZ, [UR4+0x88], UR6 ;  /* 0x0000880604ff75b2 */ /* 0x0006620008000100 */
        /* <DEDUP_REMOVED lines=31> */
[----:B------:R3:W1:Y:S02]  /*0880*/  SYNCS.EXCH.64 URZ, [UR4+0x108], UR6 ;  /* 0x0001080604ff75b2 */ /* 0x0006640008000100 */
[----:B---34-:R-:W-:Y:S01]  /*0890*/  NOP ;  /* 0x0000000000007918 */ /* 0x018fe20000000000 */
.L_x_10:
[----:B------:R-:W-:Y:S05]  /*08a0*/  BSYNC.RECONVERGENT B0 ;  /* 0x0000000000007941 */ /* 0x000fea0003800200 */
.L_x_9:
[----:B------:R-:W3:Y:S01]  /*08b0*/  SHFL.IDX PT, R0, R46, RZ, 0x1f ;  /* 0x00001fff2e007589 */ /* 0x000ee200000e0000 */
[----:B------:R-:W-:Y:S01]  /*08c0*/  NOP ;  /* 0x0000000000007918 */ /* 0x000fe20000000000 */
[----:B---3--:R-:W-:-:S13]  /*08d0*/  ISETP.NE.AND P0, PT, R0, 0x1, PT ;  /* 0x000000010000780c */ /* 0x008fda0003f05270 */
[----:B------:R-:W-:Y:S05]  /*08e0*/  @P0 BRA `(.L_x_11) ;  /* 0x0000000000500947 */ /* 0x000fea0003800000 */
[----:B------:R-:W3:Y:S01]  /*08f0*/  S2UR UR5, SR_CgaCtaId ;  /* 0x00000000000579c3 */ /* 0x000ee20000008800 */
[----:B------:R-:W-:Y:S01]  /*0900*/  UMOV UR4, 0x400 ;  /* 0x0000040000047882 */ /* 0x000fe20000000000 */
[----:B------:R-:W-:Y:S01]  /*0910*/  UMOV UR8, 0x20 ;  /* 0x0000002000087882 */ /* 0x000fe20000000000 */
[----:B------:R-:W-:Y:S01]  /*0920*/  UMOV UR6, 0x80 ;  /* 0x0000008000067882 */ /* 0x000fe20000000000 */
[----:B------:R-:W-:-:S04]  /*0930*/  UIADD3 UR8, UPT, UPT, -UR8, 0x100000, URZ ;  /* 0x0010000008087890 */ /* 0x000fc8000fffe1ff */
[----:B------:R-:W-:Y:S02]  /*0940*/  USHF.L.U32 UR9, UR8, 0xb, URZ ;  /* 0x0000000b08097899 */ /* 0x000fe400080006ff */
[----:B------:R-:W-:Y:S02]  /*0950*/  USHF.L.U32 UR8, UR8, 0x1, URZ ;  /* 0x0000000108087899 */ /* 0x000fe400080006ff */
[----:B------:R-:W-:-:S04]  /*0960*/  UIADD3 UR6, UPT, UPT, -UR6, 0x100000, URZ ;  /* 0x0010000006067890 */ /* 0x000fc8000fffe1ff */
[----:B------:R-:W-:Y:S02]  /*0970*/  USHF.L.U32 UR7, UR6, 0xb, URZ ;  /* 0x0000000b06077899 */ /* 0x000fe400080006ff */
[----:B------:R-:W-:Y:S01]  /*0980*/  USHF.L.U32 UR6, UR6, 0x1, URZ ;  /* 0x0000000106067899 */ /* 0x000fe200080006ff */
[----:B------:R-:W-:Y:S01]  /*0990*/  ELECT P0, URZ, PT ;  /* 0x0000000000ff782f */ /* 0x000fe20003800000 */
[----:B---3--:R-:W-:Y:S01]  /*09a0*/  ULEA UR4, UR5, UR4, 0x18 ;  /* 0x0000000405047291 */ /* 0x008fe2000f8ec0ff */
[----:B------:R-:W3:Y:S11]  /*09b0*/  FENCE.VIEW.ASYNC.S ;  /* 0x00000000000073c6 */ /* 0x000ef60000000000 */
[----:B---3--:R3:W4:Y:S01]  /*09c0*/  SYNCS.EXCH.64 URZ, [UR4+0x110], UR8 ;  /* 0x0001100804ff75b2 */ /* 0x0087220008000100 */
[----:B------:R3:W1:Y:S01]  /*09d0*/  SYNCS.EXCH.64 URZ, [UR4+0x128], UR6 ;  /* 0x0001280604ff75b2 */ /* 0x0006620008000100 */
[----:B------:R3:W1:Y:S01]  /*09e0*/  SYNCS.EXCH.64 URZ, [UR4+0x118], UR8 ;  /* 0x0001180804ff75b2 */ /* 0x0006620008000100 */
[----:B------:R3:W1:Y:S01]  /*09f0*/  SYNCS.EXCH.64 URZ, [UR4+0x130], UR6 ;  /* 0x0001300604ff75b2 */ /* 0x0006620008000100 */
[----:B------:R3:W1:Y:S01]  /*0a00*/  SYNCS.EXCH.64 URZ, [UR4+0x120], UR8 ;  /* 0x0001200804ff75b2 */ /* 0x0006620008000100 */
[----:B------:R3:W1:Y:S01]  /*0a10*/  SYNCS.EXCH.64 URZ, [UR4+0x138], UR6 ;  /* 0x0001380604ff75b2 */ /* 0x0006620008000100 */
[----:B------:R-:W-:Y:S01]  /*0a20*/  NOP ;  /* 0x0000000000007918 */ /* 0x000fe20000000000 */
.L_x_11:
[----:B------:R-:W2:Y:S01]  /*0a30*/  SHFL.IDX PT, R0, R46, RZ, 0x1f ;  /* 0x00001fff2e007589 */ /* 0x000ea200000e0000 */
[----:B------:R-:W-:Y:S01]  /*0a40*/  NOP ;  /* 0x0000000000007918 */ /* 0x000fe20000000000 */
[----:B--2---:R-:W-:-:S13]  /*0a50*/  ISETP.NE.AND P0, PT, R0, 0x3, PT ;  /* 0x000000030000780c */ /* 0x004fda0003f05270 */
[----:B------:R-:W-:Y:S05]  /*0a60*/  @P0 BRA `(.L_x_12) ;  /* 0x0000000000300947 */ /* 0x000fea0003800000 */
[----:B------:R-:W2:Y:S01]  /*0a70*/  S2UR UR5, SR_CgaCtaId ;  /* 0x00000000000579c3 */ /* 0x000ea20000008800 */
[----:B---3--:R-:W-:Y:S01]  /*0a80*/  UMOV UR4, 0x400 ;  /* 0x0000040000047882 */ /* 0x008fe20000000000 */
[----:B------:R-:W-:Y:S01]  /*0a90*/  UMOV UR6, 0x20 ;  /* 0x0000002000067882 */ /* 0x000fe20000000000 */
[----:B------:R-:W-:Y:S01]  /*0aa0*/  ELECT P0, URZ, PT ;  /* 0x0000000000ff782f */ /* 0x000fe20003800000 */
[----:B------:R-:W-:-:S04]  /*0ab0*/  UIADD3 UR6, UPT, UPT, -UR6, 0x100000, URZ ;  /* 0x0010000006067890 */ /* 0x000fc8000fffe1ff */
[----:B------:R-:W-:Y:S02]  /*0ac0*/  USHF.L.U32 UR7, UR6, 0xb, URZ ;  /* 0x0000000b06077899 */ /* 0x000fe400080006ff */
[----:B------:R-:W-:Y:S02]  /*0ad0*/  USHF.L.U32 UR6, UR6, 0x1, URZ ;  /* 0x0000000106067899 */ /* 0x000fe400080006ff */
[----:B--2---:R-:W-:Y:S01]  /*0ae0*/  ULEA UR4, UR5, UR4, 0x18 ;  /* 0x0000000405047291 */ /* 0x004fe2000f8ec0ff */
[----:B------:R-:W2:Y:S11]  /*0af0*/  FENCE.VIEW.ASYNC.S ;  /* 0x00000000000073c6 */ /* 0x000eb60000000000 */
[----:B--2---:R2:W3:Y:S01]  /*0b00*/  SYNCS.EXCH.64 URZ, [UR4+0x140], UR6 ;  /* 0x0001400604ff75b2 */ /* 0x0044e20008000100 */
[----:B------:R2:W1:Y:S01]  /*0b10*/  SYNCS.EXCH.64 URZ, [UR4+0x148], UR6 ;  /* 0x0001480604ff75b2 */ /* 0x0004620008000100 */
[----:B------:R-:W-:Y:S01]  /*0b20*/  NOP ;  /* 0x0000000000007918 */ /* 0x000fe20000000000 */
.L_x_12:
[----:B------:R-:W4:Y:S01]  /*0b30*/  SHFL.IDX PT, R0, R46, RZ, 0x1f ;  /* 0x00001fff2e007589 */ /* 0x000f2200000e0000 */
[----:B------:R-:W-:Y:S01]  /*0b40*/  NOP ;  /* 0x0000000000007918 */ /* 0x000fe20000000000 */
[----:B----4-:R-:W-:-:S13]  /*0b50*/  ISETP.NE.AND P0, PT, R0, 0x4, PT ;  /* 0x000000040000780c */ /* 0x010fda0003f05270 */
[----:B------:R-:W-:Y:S05]  /*0b60*/  @P0 BRA `(.L_x_13) ;  /* 0x0000000000440947 */ /* 0x000fea0003800000 */
[----:B------:R-:W4:Y:S01]  /*0b70*/  S2UR UR5, SR_CgaCtaId ;  /* 0x00000000000579c3 */ /* 0x000f220000008800 */
[----:B--23--:R-:W-:Y:S01]  /*0b80*/  UMOV UR4, 0x1e0 ;  /* 0x000001e000047882 */ /* 0x00cfe20000000000 */
[----:B------:R-:W-:Y:S01]  /*0b90*/  UMOV UR6, 0x400 ;  /* 0x0000040000067882 */ /* 0x000fe20000000000 */
[----:B------:R-:W-:Y:S01]  /*0ba0*/  USEL UR4, UR4, 0x1a0, UP3 ;  /* 0x000001a004047887 */ /* 0x000fe20009800000 */
[----:B------:R-:W-:Y:S01]  /*0bb0*/  UMOV UR8, 0x1 ;  /* 0x0000000100087882 */ /* 0x000fe20000000000 */
[----:B------:R-:W-:Y:S01]  /*0bc0*/  ELECT P0, URZ, PT ;  /* 0x0000000000ff782f */ /* 0x000fe20003800000 */
[----:B------:R-:W-:-:S04]  /*0bd0*/  UIADD3 UR8, UPT, UPT, -UR8, 0x100000, URZ ;  /* 0x0010000008087890 */ /* 0x000fc8000fffe1ff */
[----:B------:R-:W-:Y:S02]  /*0be0*/  USHF.L.U32 UR9, UR8, 0xb, URZ ;  /* 0x0000000b08097899 */ /* 0x000fe400080006ff */
[----:B------:R-:W-:Y:S02]  /*0bf0*/  USHF.L.U32 UR8, UR8, 0x1, URZ ;  /* 0x0000000108087899 */ /* 0x000fe400080006ff */
[----:B----4-:R-:W-:Y:S02]  /*0c00*/  ULEA UR6, UR5, UR6, 0x18 ;  /* 0x0000000605067291 */ /* 0x010fe4000f8ec0ff */
[----:B------:R-:W-:-:S04]  /*0c10*/  UIADD3 UR4, UPT, UPT, -UR4, 0x100000, URZ ;  /* 0x0010000004047890 */ /* 0x000fc8000fffe1ff */
[----:B------:R-:W-:Y:S02]  /*0c20*/  USHF.L.U32 UR5, UR4, 0xb, URZ ;  /* 0x0000000b04057899 */ /* 0x000fe400080006ff */
[----:B------:R-:W-:Y:S01]  /*0c30*/  USHF.L.U32 UR4, UR4, 0x1, URZ ;  /* 0x0000000104047899 */ /* 0x000fe200080006ff */
[----:B------:R-:W2:Y:S03]  /*0c40*/  FENCE.VIEW.ASYNC.S ;  /* 0x00000000000073c6 */ /* 0x000ea60000000000 */
[----:B--2---:R4:W2:Y:S08]  /*0c50*/  SYNCS.EXCH.64 URZ, [UR6+0x150], UR8 ;  /* 0x0001500806ff75b2 */ /* 0x0048b00008000100 */
[----:B------:R4:W3:Y:S02]  /*0c60*/  SYNCS.EXCH.64 URZ, [UR6+0x158], UR4 ;  /* 0x0001580406ff75b2 */ /* 0x0008e40008000100 */
[----:B----4-:R-:W-:Y:S01]  /*0c70*/  NOP ;  /* 0x0000000000007918 */ /* 0x010fe20000000000 */
.L_x_13:
[----:B------:R-:W4:Y:S01]  /*0c80*/  SHFL.IDX PT, R0, R46, RZ, 0x1f ;  /* 0x00001fff2e007589 */ /* 0x000f2200000e0000 */
[----:B------:R-:W-:Y:S01]  /*0c90*/  ISETP.NE.OR P1, PT, RZ, UR18, !P1 ;  /* 0x00000012ff007c0c */ /* 0x000fe2000cf25670 */
[----:B------:R-:W-:Y:S01]  /*0ca0*/  NOP ;  /* 0x0000000000007918 */ /* 0x000fe20000000000 */
[----:B----4-:R-:W-:-:S13]  /*0cb0*/  ISETP.NE.AND P0, PT, R0, 0x5, PT ;  /* 0x000000050000780c */ /* 0x010fda0003f05270 */
[----:B------:R-:W-:Y:S05]  /*0cc0*/  @P0 BRA `(.L_x_14) ;  /* 0x0000000000480947 */ /* 0x000fea0003800000 */
[----:B------:R-:W4:Y:S01]  /*0cd0*/  S2UR UR5, SR_CgaCtaId ;  /* 0x00000000000579c3 */ /* 0x000f220000008800 */
[----:B--23--:R-:W-:Y:S01]  /*0ce0*/  UMOV UR4, 0x400 ;  /* 0x0000040000047882 */ /* 0x00cfe20000000000 */
        /* <DEDUP_REMOVED lines=9> */
[----:B----4-:R-:W-:Y:S01]  /*0d80*/  ULEA UR4, UR5, UR4, 0x18 ;  /* 0x0000000405047291 */ /* 0x010fe2000f8ec0ff */
[----:B------:R-:W2:Y:S11]  /*0d90*/  FENCE.VIEW.ASYNC.S ;  /* 0x00000000000073c6 */ /* 0x000eb60000000000 */
[----:B--2---:R4:W2:Y:S01]  /*0da0*/  SYNCS.EXCH.64 URZ, [UR4+0x160], UR6 ;  /* 0x0001600604ff75b2 */ /* 0x0048a20008000100 */
[----:B------:R4:W3:Y:S01]  /*0db0*/  SYNCS.EXCH.64 URZ, [UR4+0x170], UR8 ;  /* 0x0001700804ff75b2 */ /* 0x0008e20008000100 */
[----:B------:R4:W1:Y:S01]  /*0dc0*/  SYNCS.EXCH.64 URZ, [UR4+0x168], UR6 ;  /* 0x0001680604ff75b2 */ /* 0x0008620008000100 */
[----:B------:R4:W1:Y:S02]  /*0dd0*/  SYNCS.EXCH.64 URZ, [UR4+0x178], UR8 ;  /* 0x0001780804ff75b2 */ /* 0x0008640008000100 */
[----:B----4-:R-:W-:Y:S01]  /*0de0*/  NOP ;  /* 0x0000000000007918 */ /* 0x010fe20000000000 */
.L_x_14:
[----:B--23--:R-:W2:Y:S01]  /*0df0*/  S2UR UR7, SR_CgaCtaId ;  /* 0x00000000000779c3 */ /* 0x00cea20000008800 */
[----:B------:R-:W-:Y:S01]  /*0e00*/  VOTEU.ALL UP0, P1 ;  /* 0x0000000000ff7886 */ /* 0x000fe20000800000 */
[----:B------:R-:W-:Y:S01]  /*0e10*/  UMOV UR4, 0x20 ;  /* 0x0000002000047882 */ /* 0x000fe20000000000 */
[----:B------:R-:W-:Y:S01]  /*0e20*/  NOP ;  /* 0x0000000000007918 */ /* 0x000fe20000000000 */
[----:B------:R-:W-:Y:S01]  /*0e30*/  LOP3.LUT R3, R54, 0x1f, RZ, 0xc0, !PT ;  /* 0x0000001f36037812 */ /* 0x000fe200078ec0ff */
[----:B------:R-:W-:Y:S01]  /*0e40*/  UISETP.NE.AND UP4, UPT, UR18, URZ, UPT ;  /* 0x000000ff1200728c */ /* 0x000fe2000bf85270 */
[----:B------:R-:W-:Y:S01]  /*0e50*/  @!UP0 UMOV UR6, 0x400 ;  /* 0x0000040000068882 */ /* 0x000fe20000000000 */
[----:B------:R-:W-:-:S04]  /*0e60*/  @!UP0 UIADD3 UR4, UPT, UPT, -UR4, 0x100000, URZ ;  /* 0x0010000004048890 */ /* 0x000fc8000fffe1ff */
[----:B------:R-:W-:Y:S02]  /*0e70*/  @!UP0 USHF.L.U32 UR5, UR4, 0xb, URZ ;  /* 0x0000000b04058899 */ /* 0x000fe400080006ff */
[----:B------:R-:W-:Y:S02]  /*0e80*/  @!UP0 USHF.L.U32 UR4, UR4, 0x1, URZ ;  /* 0x0000000104048899 */ /* 0x000fe400080006ff */
[----:B--2---:R-:W-:Y:S01]  /*0e90*/  @!UP0 ULEA UR6, UR7, UR6, 0x18 ;  /* 0x0000000607068291 */ /* 0x004fe2000f8ec0ff */
[----:B------:R-:W2:Y:S01]  /*0ea0*/  LDCU UR7, c[0x0][0x36c] ;  /* 0x00006d80ff0777ac */ /* 0x000ea20008000800 */
[----:B------:R-:W-:Y:S01]  /*0eb0*/  VOTEU.ALL UP0, P1 ;  /* 0x0000000000ff7886 */ /* 0x000fe20000800000 */
[----:B------:R-:W3:Y:S09]  /*0ec0*/  FENCE.VIEW.ASYNC.S ;  /* 0x00000000000073c6 */ /* 0x000ef20000000000 */
[----:B---3--:R3:W4:Y:S01]  /*0ed0*/  @!UP0 SYNCS.EXCH.64 URZ, [UR6+0x180], UR4 ;  /* 0x0001800406ff85b2 */ /* 0x0087220008000100 */
[----:B--2---:R-:W-:-:S09]  /*0ee0*/  UISETP.EQ.U32.AND UP6, UPT, UR7, 0x1, UPT ;  /* 0x000000010700788c */ /* 0x004fd2000bfc2070 */
[----:B---3--:R-:W-:Y:S05]  /*0ef0*/  BRA.U !UP6, `(.L_x_15) ;  /* 0x000000010e087547 */ /* 0x008fea000b800000 */
[----:B-1--4-:R-:W-:Y:S01]  /*0f00*/  UCGABAR_ARV ;  /* 0x00000000000079c7 */ /* 0x012fe20008000000 */
[----:B------:R-:W-:Y:S05]  /*0f10*/  BRA `(.L_x_16) ;  /* 0x0000000000047947 */ /* 0x000fea0003800000 */
.L_x_15:
[----:B-1--4-:R-:W-:Y:S01]  /*0f20*/  NOP ;  /* 0x0000000000007918 */ /* 0x012fe20000000000 */
.L_x_16:
[----:B------:R-:W1:Y:S01]  /*0f30*/  S2UR UR22, SR_CTAID.X ;  /* 0x00000000001679c3 */ /* 0x000e620000002500 */
[----:B------:R-:W-:-:S05]  /*0f40*/  CS2R.32 R49, SR_CgaSize ;  /* 0x0000000000317805 */ /* 0x000fca0000008a00 */
[----:B------:R-:W-:-:S05]  /*0f50*/  IMAD R49, R49, -0xa0, RZ ;  /* 0xffffff6031317824 */ /* 0x000fca00078e02ff */
[----:B------:R-:W-:-:S14]  /*0f60*/  R2UR UR5, R49 ;  /* 0x00000000310572ca */ /* 0x000fdc00000e0000 */
[----:B------:R-:W2:Y:S01]  /*0f70*/  LDCU UR5, c[0x0][UR5+0x2b0] ;  /* 0x00005600050577ac */ /* 0x000ea20008000800 */
[----:B------:R-:W-:-:S05]  /*0f80*/  CS2R.32 R49, SR_CgaSize ;  /* 0x0000000000317805 */ /* 0x000fca0000008a00 */
[----:B------:R-:W-:-:S05]  /*0f90*/  IMAD R49, R49, -0xa0, RZ ;  /* 0xffffff6031317824 */ /* 0x000fca00078e02ff */
[----:B------:R-:W-:-:S14]  /*0fa0*/  R2UR UR4, R49 ;  /* 0x00000000310472ca */ /* 0x000fdc00000e0000 */
[----:B------:R-:W3:Y:S01]  /*0fb0*/  LDCU UR4, c[0x0][UR4+0x2b4] ;  /* 0x00005680040477ac */ /* 0x000ee20008000800 */
[----:B------:R-:W4:Y:S01]  /*0fc0*/  S2UR UR19, SR_CTAID.Y ;  /* 0x00000000001379c3 */ /* 0x000f220000002600 */
[----:B------:R-:W-:-:S05]  /*0fd0*/  CS2R.32 R49, SR_CgaSize ;  /* 0x0000000000317805 */ /* 0x000fca0000008a00 */
[----:B------:R-:W-:-:S05]  /*0fe0*/  IMAD R49, R49, -0xa0, RZ ;  /* 0xffffff6031317824 */ /* 0x000fca00078e02ff */
[----:B------:R-:W-:-:S14]  /*0ff0*/  R2UR UR7, R49 ;  /* 0x00000000310772ca */ /* 0x000fdc00000e0000 */
[----:B------:R-:W3:Y:S01]  /*1000*/  LDCU UR7, c[0x0][UR7+0x2a0] ;  /* 0x00005400070777ac */ /* 0x000ee20008000800 */
[----:B------:R-:W-:-:S05]  /*1010*/  CS2R.32 R49, SR_CgaSize ;  /* 0x0000000000317805 */ /* 0x000fca0000008a00 */
[----:B------:R-:W-:-:S05]  /*1020*/  IMAD R49, R49, -0xa0, RZ ;  /* 0xffffff6031317824 */ /* 0x000fca00078e02ff */
[----:B------:R-:W-:-:S14]  /*1030*/  R2UR UR8, R49 ;  /* 0x00000000310872ca */ /* 0x000fdc00000e0000 */
[----:B------:R-:W3:Y:S01]  /*1040*/  LDCU UR8, c[0x0][UR8+0x2a4] ;  /* 0x00005480080877ac */ /* 0x000ee20008000800 */
[----:B------:R-:W3:Y:S01]  /*1050*/  LDCU UR20, c[0x0][0xb24] ;  /* 0x00016480ff1477ac */ /* 0x000ee20008000800 */
[----:B------:R-:W3:Y:S01]  /*1060*/  LDCU UR39, c[0x0][0xb24] ;  /* 0x00016480ff2777ac */ /* 0x000ee20008000800 */
[----:B-1----:R-:W-:Y:S01]  /*1070*/  I2FP.F32.U32 R2, UR22 ;  /* 0x0000001600027c45 */ /* 0x002fe20008201000 */
[----:B------:R-:W1:Y:S04]  /*1080*/  LDCU UR24, c[0x0][0xb30] ;  /* 0x00016600ff1877ac */ /* 0x000e680008000800 */
[----:B--2---:R-:W-:Y:S01]  /*1090*/  FMUL R2, R2, UR5 ;  /* 0x0000000502027c20 */ /* 0x004fe20008400000 */
[----:B----4-:R-:W-:-:S05]  /*10a0*/  I2FP.F32.U32 R0, UR19 ;  /* 0x0000001300007c45 */ /* 0x010fca0008201000 */
[----:B------:R-:W2:Y:S01]  /*10b0*/  F2I.U32.TRUNC.NTZ R2, R2 ;  /* 0x0000000200027305 */ /* 0x000ea2000020f000 */
[----:B---3--:R-:W-:-:S07]  /*10c0*/  FMUL R0, R0, UR4 ;  /* 0x0000000400007c20 */ /* 0x008fce0008400000 */
[----:B------:R-:W3:Y:S01]  /*10d0*/  F2I.U32.TRUNC.NTZ R0, R0 ;  /* 0x0000000000007305 */ /* 0x000ee2000020f000 */
[----:B--2---:R-:W-:Y:S02]  /*10e0*/  R2UR UR4, R2 ;  /* 0x00000000020472ca */ /* 0x004fe400000e0000 */
[----:B------:R-:W-:Y:S02]  /*10f0*/  PRMT R2, RZ, 0x7610, R2 ;  /* 0x00007610ff027816 */ /* 0x000fe40000000002 */
[----:B---3--:R-:W-:Y:S02]  /*1100*/  R2UR UR6, R0 ;  /* 0x00000000000672ca */ /* 0x008fe400000e0000 */
[----:B------:R-:W-:-:S07]  /*1110*/  PRMT R0, RZ, 0x7610, R0 ;  /* 0x00007610ff007816 */ /* 0x000fce0000000000 */
[----:B------:R-:W-:-:S04]  /*1120*/  UIADD3 UR5, UPT, UPT, -UR4, URZ, URZ ;  /* 0x000000ff04057290 */ /* 0x000fc8000fffe1ff */
[----:B------:R-:W-:Y:S02]  /*1130*/  UIMAD UR5, UR7, UR5, UR22 ;  /* 0x00000005070572a4 */ /* 0x000fe4000f8e0216 */
[----:B------:R-:W-:-:S04]  /*1140*/  UIADD3 UR4, UPT, UPT, -UR6, URZ, URZ ;  /* 0x000000ff06047290 */ /* 0x000fc8000fffe1ff */
[----:B------:R-:W-:Y:S01]  /*1150*/  IMAD.U32 R49, RZ, RZ, UR5 ;  /* 0x00000005ff317e24 */ /* 0x000fe2000f8e00ff */
[----:B------:R-:W-:-:S06]  /*1160*/  UIMAD UR4, UR8, UR4, UR19 ;  /* 0x00000004080472a4 */ /* 0x000fcc000f8e0213 */
[----:B------:R-:W-:Y:S01]  /*1170*/  IMAD.U32 R48, RZ, RZ, UR4 ;  /* 0x00000004ff307e24 */ /* 0x000fe2000f8e00ff */
[----:B-1----:R-:W-:Y:S06]  /*1180*/  BRA.U UP4, `(.L_x_17) ;  /* 0x0000000104307547 */ /* 0x002fec000b800000 */
[----:B------:R-:W-:Y:S01]  /*1190*/  R2UR UR5, R48 ;  /* 0x00000000300572ca */ /* 0x000fe200000e0000 */
[----:B------:R-:W-:Y:S01]  /*11a0*/  UMOV UR7, 0x3 ;  /* 0x0000000300077882 */ /* 0x000fe20000000000 */
[----:B------:R-:W-:-:S11]  /*11b0*/  R2UR UR4, R49 ;  /* 0x00000000310472ca */ /* 0x000fd600000e0000 */
[----:B------:R-:W-:-:S04]  /*11c0*/  UISETP.NE.AND UP0, UPT, UR5, URZ, UPT ;  /* 0x000000ff0500728c */ /* 0x000fc8000bf05270 */
[----:B------:R-:W-:Y:S02]  /*11d0*/  UISETP.LT.U32.OR UP0, UPT, UR4, 0x2, !UP0 ;  /* 0x000000020400788c */ /* 0x000fe4000c701470 */
[----:B------:R-:W-:Y:S02]  /*11e0*/  ULOP3.LUT UR4, UR4, 0xfffffffe, URZ, 0xc0, !UPT ;  /* 0xfffffffe04047892 */ /* 0x000fe4000f8ec0ff */
[----:B------:R-:W-:Y:S02]  /*11f0*/  USEL UR6, URZ, 0x1, !UP0 ;  /* 0x00000001ff067887 */ /* 0x000fe4000c000000 */
[----:B------:R-:W-:Y:S02]  /*1200*/  USEL UR5, URZ, 0x2, !UP0 ;  /* 0x00000002ff057887 */ /* 0x000fe4000c000000 */
[----:B------:R-:W-:Y:S02]  /*1210*/  USHF.L.U32 UR4, UR7, UR4, URZ ;  /* 0x0000000407047299 */ /* 0x000fe400080006ff */
[----:B------:R-:W-:-:S04]  /*1220*/  UIADD3 UR5, UPT, UPT, UR6, UR5, URZ ;  /* 0x0000000506057290 */ /* 0x000fc8000fffe0ff */
[----:B------:R-:W-:Y:S02]  /*1230*/  IMAD.U32 R0, RZ, RZ, UR4 ;  /* 0x00000004ff007e24 */ /* 0x000fe4000f8e00ff */
[----:B------:R-:W-:-:S07]  /*1240*/  IMAD.U32 R2, RZ, RZ, UR5 ;  /* 0x00000005ff027e24 */ /* 0x000fce000f8e00ff */
.L_x_17:
[----:B------:R-:W1:Y:S01]  /*1250*/  S2UR UR49, SR_CTAID.Z ;  /* 0x00000000003179c3 */ /* 0x000e620000002700 */
[----:B------:R-:W-:Y:S01]  /*1260*/  UISETP.GE.AND UP0, UPT, UR20, 0x1, UPT ;  /* 0x000000011400788c */ /* 0x000fe2000bf06270 */
[----:B------:R-:W-:-:S08]  /*1270*/  UMOV UR21, UR22 ;  /* 0x0000001600157c82 */ /* 0x000fd00008000000 */
[----:B------:R-:W-:Y:S05]  /*1280*/  BRA.U !UP0, `(.L_x_18) ;  /* 0x0000000108d47547 */ /* 0x000fea000b800000 */
[----:B------:R-:W2:Y:S01]  /*1290*/  LDCU.128 UR12, c[0x0][0xb10] ;  /* 0x00016200ff0c77ac */ /* 0x000ea20008000c00 */
[----:B------:R-:W3:Y:S01]  /*12a0*/  LDCU UR23, c[0x0][0xb0c] ;  /* 0x00016180ff1777ac */ /* 0x000ee20008000800 */
[----:B------:R-:W4:Y:S01]  /*12b0*/  LDCU UR6, c[0x0][0x370] ;  /* 0x00006e00ff0677ac */ /* 0x000f220008000800 */
[----:B------:R-:W1:Y:S01]  /*12c0*/  LDCU UR7, c[0x0][0x374] ;  /* 0x00006e80ff0777ac */ /* 0x000e620008000800 */
[----:B------:R-:W1:Y:S01]  /*12d0*/  LDCU UR21, c[0x0][0xb20] ;  /* 0x00016400ff1577ac */ /* 0x000e620008000800 */
[----:B--2---:R-:W-:Y:S02]  /*12e0*/  UIMAD.WIDE.U32 UR4, UR22, UR12, URZ ;  /* 0x0000000c160472a5 */ /* 0x004fe4000f8e00ff */
[----:B---3--:R-:W-:Y:S01]  /*12f0*/  UISETP.NE.AND UP0, UPT, UR23, 0x1, UPT ;  /* 0x000000011700788c */ /* 0x008fe2000bf05270 */
[----:B------:R-:W2:Y:S01]  /*1300*/  LDCU.64 UR8, c[0x0][0xb28] ;  /* 0x00016500ff0877ac */ /* 0x000ea20008000a00 */
[----:B----4-:R-:W-:-:S03]  /*1310*/  UIMAD.WIDE.U32 UR10, UR6, UR12, URZ ;  /* 0x0000000c060a72a5 */ /* 0x010fc6000f8e00ff */
[----:B------:R-:W-:Y:S01]  /*1320*/  UMOV UR4, UR5 ;  /* 0x0000000500047c82 */ /* 0x000fe20008000000 */
[----:B------:R-:W-:Y:S02]  /*1330*/  UISETP.NE.AND UP2, UPT, UR20, 0x1, UPT ;  /* 0x000000011400788c */ /* 0x000fe4000bf45270 */
[----:B------:R-:W-:Y:S01]  /*1340*/  USHF.R.U32.HI UR4, URZ, UR13, UR4 ;  /* 0x0000000dff047299 */ /* 0x000fe20008011604 */
[----:B------:R-:W-:Y:S01]  /*1350*/  UMOV UR10, UR11 ;  /* 0x0000000b000a7c82 */ /* 0x000fe20008000000 */
[----:B------:R-:W-:Y:S02]  /*1360*/  UIMAD.WIDE.U32 UR16, UR19, UR15, URZ ;  /* 0x0000000f131072a5 */ /* 0x000fe4000f8e00ff */
[----:B------:R-:W-:Y:S02]  /*1370*/  USEL UR5, UR22, UR4, !UP0 ;  /* 0x0000000416057287 */ /* 0x000fe4000c000000 */
[----:B------:R-:W-:Y:S02]  /*1380*/  @UP0 USHF.R.U32.HI UR6, URZ, UR13, UR10 ;  /* 0x0000000dff060299 */ /* 0x000fe4000801160a */
[----:B------:R-:W-:-:S02]  /*1390*/  UISETP.NE.AND UP0, UPT, UR14, 0x1, UPT ;  /* 0x000000010e00788c */ /* 0x000fc4000bf05270 */
[----:B-1----:R-:W-:Y:S02]  /*13a0*/  UIMAD.WIDE.U32 UR10, UR7, UR15, URZ ;  /* 0x0000000f070a72a5 */ /* 0x002fe4000f8e00ff */
[----:B--2---:R-:W-:Y:S01]  /*13b0*/  UIMAD.WIDE.U32 UR12, UR6, UR8, URZ ;  /* 0x00000008060c72a5 */ /* 0x004fe2000f8e00ff */
[----:B------:R-:W-:Y:S02]  /*13c0*/  UMOV UR4, UR17 ;  /* 0x0000001100047c82 */ /* 0x000fe40008000000 */
[----:B------:R-:W-:Y:S02]  /*13d0*/  USHF.R.U32.HI UR4, URZ, UR21, UR4 ;  /* 0x00000015ff047299 */ /* 0x000fe40008011604 */
[----:B------:R-:W-:Y:S02]  /*13e0*/  UMOV UR10, UR11 ;  /* 0x0000000b000a7c82 */ /* 0x000fe40008000000 */
[----:B------:R-:W-:Y:S01]  /*13f0*/  UMOV UR12, UR13 ;  /* 0x0000000d000c7c82 */ /* 0x000fe20008000000 */
[----:B------:R-:W-:-:S02]  /*1400*/  @UP0 USHF.R.U32.HI UR7, URZ, UR21, UR10 ;  /* 0x00000015ff070299 */ /* 0x000fc4000801160a */
[----:B------:R-:W-:Y:S02]  /*1410*/  USEL UR4, UR19, UR4, !UP0 ;  /* 0x0000000413047287 */ /* 0x000fe4000c000000 */
[----:B------:R-:W-:Y:S02]  /*1420*/  UIMAD.WIDE.U32 UR10, UR7, UR8, URZ ;  /* 0x00000008070a72a5 */ /* 0x000fe4000f8e00ff */
[----:B------:R-:W-:Y:S02]  /*1430*/  @UP2 USHF.R.U32.HI UR6, URZ, UR9, UR12 ;  /* 0x00000009ff062299 */ /* 0x000fe4000801160c */
[----:B------:R-:W-:Y:S02]  /*1440*/  UIMAD.WIDE.U32 UR12, UR4, UR8, URZ ;  /* 0x00000008040c72a5 */ /* 0x000fe4000f8e00ff */
[----:B------:R-:W-:Y:S01]  /*1450*/  UIADD3 UR21, UPT, UPT, -UR5, URZ, URZ ;  /* 0x000000ff05157290 */ /* 0x000fe2000fffe1ff */
[----:B------:R-:W-:Y:S02]  /*1460*/  UMOV UR10, UR11 ;  /* 0x0000000b000a7c82 */ /* 0x000fe40008000000 */
[----:B------:R-:W-:-:S02]  /*1470*/  @UP2 USHF.R.U32.HI UR7, URZ, UR9, UR10 ;  /* 0x00000009ff072299 */ /* 0x000fc4000801160a */
[----:B------:R-:W-:Y:S02]  /*1480*/  UIMAD UR10, UR6, UR20, URZ ;  /* 0x00000014060a72a4 */ /* 0x000fe4000f8e02ff */
[----:B------:R-:W-:Y:S02]  /*1490*/  UIMAD UR7, UR7, UR20, URZ ;  /* 0x00000014070772a4 */ /* 0x000fe4000f8e02ff */
[----:B------:R-:W-:Y:S02]  /*14a0*/  UIMAD UR21, UR23, UR21, UR22 ;  /* 0x00000015171572a4 */ /* 0x000fe4000f8e0216 */
[----:B------:R-:W-:-:S03]  /*14b0*/  UISETP.GE.AND UP0, UPT, UR4, UR7, UPT ;  /* 0x000000070400728c */ /* 0x000fc6000bf06270 */
[----:B------:R-:W-:Y:S01]  /*14c0*/  UMOV UR7, UR13 ;  /* 0x0000000d00077c82 */ /* 0x000fe20008000000 */
[----:B------:R-:W-:Y:S02]  /*14d0*/  UISETP.GE.OR UP0, UPT, UR5, UR10, UP0 ;  /* 0x0000000a0500728c */ /* 0x000fe40008706670 */
[----:B------:R-:W-:Y:S02]  /*14e0*/  UIMAD.WIDE.U32 UR10, UR5, UR8, URZ ;  /* 0x00000008050a72a5 */ /* 0x000fe4000f8e00ff */
[----:B------:R-:W-:Y:S02]  /*14f0*/  USHF.R.U32.HI UR7, URZ, UR9, UR7 ;  /* 0x00000009ff077299 */ /* 0x000fe40008011607 */
[----:B------:R-:W-:Y:S02]  /*1500*/  UIADD3 UR10, UPT, UPT, -UR4, URZ, URZ ;  /* 0x000000ff040a7290 */ /* 0x000fe4000fffe1ff */
[----:B------:R-:W-:Y:S02]  /*1510*/  USEL UR7, UR4, UR7, !UP2 ;  /* 0x0000000704077287 */ /* 0x000fe4000d000000 */
[----:B------:R-:W-:Y:S01]  /*1520*/  UIMAD UR10, UR14, UR10, UR19 ;  /* 0x0000000a0e0a72a4 */ /* 0x000fe2000f8e0213 */
[----:B------:R-:W-:-:S02]  /*1530*/  @!UP0 UMOV UR8, UR11 ;  /* 0x0000000b00088c82 */ /* 0x000fc40008000000 */
[----:B------:R-:W-:Y:S02]  /*1540*/  @!UP0 USHF.R.U32.HI UR8, URZ, UR9, UR8 ;  /* 0x00000009ff088299 */ /* 0x000fe40008011608 */
[----:B------:R-:W-:Y:S02]  /*1550*/  UIADD3 UR9, UPT, UPT, -UR7, URZ, URZ ;  /* 0x000000ff07097290 */ /* 0x000fe4000fffe1ff */
[----:B------:R-:W-:Y:S02]  /*1560*/  @!UP0 USEL UR8, UR5, UR8, !UP2 ;  /* 0x0000000805088287 */ /* 0x000fe4000d000000 */
[----:B------:R-:W-:Y:S02]  /*1570*/  UIMAD UR9, UR20, UR9, UR4 ;  /* 0x00000009140972a4 */ /* 0x000fe4000f8e0204 */
[----:B------:R-:W-:Y:S02]  /*1580*/  @!UP0 UIADD3 UR7, UPT, UPT, UR7, -UR8, URZ ;  /* 0x8000000807078290 */ /* 0x000fe4000fffe0ff */
[----:B------:R-:W-:-:S02]  /*1590*/  @!UP0 UIMAD UR6, UR9, UR6, UR8 ;  /* 0x00000006090682a4 */ /* 0x000fc4000f8e0208 */
[----:B------:R-:W-:-:S04]  /*15a0*/  @!UP0 UIMAD UR4, UR7, UR20, UR5 ;  /* 0x00000014070482a4 */ /* 0x000fc8000f8e0205 */
[----:B------:R-:W-:Y:S01]  /*15b0*/  UIMAD UR19, UR4, UR14, UR10 ;  /* 0x0000000e041372a4 */ /* 0x000fe2000f8e020a */
[----:B------:R-:W-:Y:S02]  /*15c0*/  @!UP0 UMOV UR5, UR6 ;  /* 0x0000000600058c82 */ /* 0x000fe40008000000 */
[----:B------:R-:W-:-:S12]  /*15d0*/  UIMAD UR21, UR5, UR23, UR21 ;  /* 0x00000017051572a4 */ /* 0x000fd8000f8e0215 */
.L_x_18:
[----:B------:R-:W-:-:S09]  /*15e0*/  UISETP.NE.AND UP0, UPT, UR24, 0x1, UPT ;  /* 0x000000011800788c */ /* 0x000fd2000bf05270 */
[----:B------:R-:W-:Y:S05]  /*15f0*/  BRA.U UP0, `(.L_x_19) ;  /* 0x0000000100407547 */ /* 0x000fea000b800000 */
[----:B------:R-:W2:Y:S01]  /*1600*/  LDCU.128 UR8, c[0x0][0xb10] ;  /* 0x00016200ff0877ac */ /* 0x000ea20008000c00 */
[----:B------:R-:W3:Y:S01]  /*1610*/  LDCU UR12, c[0x0][0xb0c] ;  /* 0x00016180ff0c77ac */ /* 0x000ee20008000800 */
[----:B------:R-:W4:Y:S01]  /*1620*/  LDCU UR13, c[0x0][0xb20] ;  /* 0x00016400ff0d77ac */ /* 0x000f220008000800 */
[----:B--2---:R-:W-:Y:S02]  /*1630*/  UIMAD.WIDE.U32 UR4, UR21, UR8, URZ ;  /* 0x00000008150472a5 */ /* 0x004fe4000f8e00ff */
[----:B------:R-:W-:Y:S02]  /*1640*/  UIMAD.WIDE.U32 UR6, UR19, UR11, URZ ;  /* 0x0000000b130672a5 */ /* 0x000fe4000f8e00ff */
[----:B---3--:R-:W-:Y:S02]  /*1650*/  UISETP.NE.AND UP0, UPT, UR12, 0x1, UPT ;  /* 0x000000010c00788c */ /* 0x008fe4000bf05270 */
[----:B------:R-:W-:-:S03]  /*1660*/  USHF.R.U32.HI UR5, URZ, UR9, UR5 ;  /* 0x00000009ff057299 */ /* 0x000fc60008011605 */
[----:B------:R-:W-:Y:S01]  /*1670*/  UMOV UR4, UR7 ;  /* 0x0000000700047c82 */ /* 0x000fe20008000000 */
[----:B------:R-:W-:Y:S02]  /*1680*/  USEL UR5, UR21, UR5, !UP0 ;  /* 0x0000000515057287 */ /* 0x000fe4000c000000 */
[----:B------:R-:W-:Y:S02]  /*1690*/  UISETP.NE.AND UP0, UPT, UR10, 0x1, UPT ;  /* 0x000000010a00788c */ /* 0x000fe4000bf05270 */
[----:B----4-:R-:W-:-:S04]  /*16a0*/  USHF.R.U32.HI UR4, URZ, UR13, UR4 ;  /* 0x0000000dff047299 */ /* 0x010fc80008011604 */
[----:B------:R-:W-:-:S04]  /*16b0*/  USEL UR4, UR19, UR4, !UP0 ;  /* 0x0000000413047287 */ /* 0x000fc8000c000000 */
[----:B------:R-:W-:Y:S02]  /*16c0*/  UIADD3 UR6, UPT, UPT, -UR4, UR5, URZ ;  /* 0x0000000504067290 */ /* 0x000fe4000fffe1ff */
[----:B------:R-:W-:Y:S02]  /*16d0*/  UIADD3 UR4, UPT, UPT, UR4, -UR5, URZ ;  /* 0x8000000504047290 */ /* 0x000fe4000fffe0ff */
[----:B------:R-:W-:Y:S02]  /*16e0*/  UIMAD UR19, UR6, UR10, UR19 ;  /* 0x0000000a061372a4 */ /* 0x000fe4000f8e0213 */
[----:B------:R-:W-:-:S12]  /*16f0*/  UIMAD UR21, UR4, UR12, UR21 ;  /* 0x0000000c041572a4 */ /* 0x000fd8000f8e0215 */
.L_x_19:
[----:B------:R-:W-:Y:S05]  /*1700*/  BRA.U !UP6, `(.L_x_20) ;  /* 0x000000010e0c7547 */ /* 0x000fea000b800000 */
[----:B------:R-:W-:Y:S01]  /*1710*/  UCGABAR_WAIT ;  /* 0x0000000000007dc7 */ /* 0x000fe20008000000 */
[----:B------:R-:W-:Y:S01]  /*1720*/  CCTL.IVALL ;  /* 0x00000000ff00798f */ /* 0x000fe20002000000 */
[----:B------:R-:W-:Y:S05]  /*1730*/  BRA `(.L_x_21) ;  /* 0x0000000000047947 */ /* 0x000fea0003800000 */
.L_x_20:
[----:B------:R-:W-:Y:S06]  /*1740*/  BAR.SYNC.DEFER_BLOCKING 0x0 ;  /* 0x0000000000007b1d */ /* 0x000fec0000010000 */
.L_x_21:
[----:B------:R-:W-:Y:S05]  /*1750*/  BRA.U UP5, `(.L_x_22) ;  /* 0x0000002105887547 */ /* 0x000fea000b800000 */
[----:B------:R-:W2:Y:S01]  /*1760*/  LDCU UR7, c[0x0][0x390] ;  /* 0x00007200ff0777ac */ /* 0x000ea20008000800 */
[----:B------:R-:W-:Y:S01]  /*1770*/  PLOP3.LUT P1, PT, PT, PT, UP3, 0x80, 0x8 ;  /* 0x000000000008781c */ /* 0x000fe20003f2f038 */
[----:B------:R-:W-:Y:S01]  /*1780*/  IMAD.MOV.U32 R2, RZ, RZ, RZ ;  /* 0x000000ffff027224 */ /* 0x000fe200078e00ff */
[----:B------:R-:W-:Y:S01]  /*1790*/  ISETP.EQ.OR P2, PT, R3, RZ, P3 ;  /* 0x000000ff0300720c */ /* 0x000fe20001f42670 */
[----:B------:R-:W3:Y:S01]  /*17a0*/  LDCU UR6, c[0x0][0x5c0] ;  /* 0x0000b800ff0677ac */ /* 0x000ee20008000800 */
[----:B------:R-:W-:Y:S01]  /*17b0*/  PLOP3.LUT P1, PT, P1, PT, PT, 0x8, 0x80 ;  /* 0x000000000080781c */ /* 0x000fe20000f2e170 */
[----:B------:R-:W-:Y:S02]  /*17c0*/  UISETP.NE.AND UP0, UPT, UR18, URZ, UPT ;  /* 0x000000ff1200728c */ /* 0x000fe4000bf05270 */
[----:B------:R-:W-:Y:S02]  /*17d0*/  USHF.L.U32 UR8, UR22, 0x5, URZ ;  /* 0x0000000516087899 */ /* 0x000fe400080006ff */
[----:B------:R-:W-:Y:S01]  /*17e0*/  USEL UR38, UR53, 0x2, UP0 ;  /* 0x0000000235267887 */ /* 0x000fe20008000000 */
[----:B-1----:R-:W1:Y:S01]  /*17f0*/  LDCU UR49, c[0x0][0x370] ;  /* 0x00006e00ff3177ac */ /* 0x002e620008000800 */
[----:B--2---:R-:W-:Y:S01]  /*1800*/  UIADD3 UR5, UPT, UPT, UR7, 0x3f, URZ ;  /* 0x0000003f07057890 */ /* 0x004fe2000fffe0ff */
[----:B------:R-:W2:Y:S03]  /*1810*/  LDCU.64 UR42, c[0x0][0x348] ;  /* 0x00006900ff2a77ac */ /* 0x000ea60008000a00 */
[----:B------:R-:W-:-:S02]  /*1820*/  USHF.R.S32.HI UR4, URZ, 0x1f, UR5 ;  /* 0x0000001fff047899 */ /* 0x000fc40008011405 */
[----:B---3--:R-:W-:Y:S02]  /*1830*/  UIADD3 UR6, UPT, UPT, UR6, 0x3f, URZ ;  /* 0x0000003f06067890 */ /* 0x008fe4000fffe0ff */
[----:B------:R-:W-:Y:S02]  /*1840*/  ULEA.HI UR4, UR4, UR5, URZ, 0x6 ;  /* 0x0000000504047291 */ /* 0x000fe4000f8f30ff */
[----:B------:R-:W-:Y:S02]  /*1850*/  UIADD3 UR5, UPT, UPT, UR7, -0x1, URZ ;  /* 0xffffffff07057890 */ /* 0x000fe4000fffe0ff */
[----:B------:R-:W-:Y:S02]  /*1860*/  USHF.R.S32.HI UR51, URZ, 0x6, UR4 ;  /* 0x00000006ff337899 */ /* 0x000fe40008011404 */
[----:B------:R-:W-:Y:S02]  /*1870*/  UISETP.GE.U32.AND UP1, UPT, UR5, -0x7f, UPT ;  /* 0xffffff810500788c */ /* 0x000fe4000bf26070 */
[----:B------:R-:W-:-:S02]  /*1880*/  UISETP.LT.U32.AND UP0, UPT, UR51, 0x11, UPT ;  /* 0x000000113300788c */ /* 0x000fc4000bf01070 */
[----:B------:R-:W-:Y:S02]  /*1890*/  USHF.R.S32.HI UR4, URZ, 0x1f, UR6 ;  /* 0x0000001fff047899 */ /* 0x000fe40008011406 */
[----:B------:R-:W-:Y:S02]  /*18a0*/  USEL UR50, UR51, 0x11, UP0 ;  /* 0x0000001133327887 */ /* 0x000fe40008000000 */
[----:B------:R-:W-:Y:S02]  /*18b0*/  ULEA.HI UR4, UR4, UR6, URZ, 0x6 ;  /* 0x0000000604047291 */ /* 0x000fe4000f8f30ff */
[----:B------:R-:W-:Y:S02]  /*18c0*/  UIADD3 UR37, UPT, UPT, UR50, -0x1, URZ ;  /* 0xffffffff32257890 */ /* 0x000fe4000fffe0ff */
[----:B------:R-:W-:Y:S02]  /*18d0*/  @UP1 UIADD3 UR37, UPT, UPT, UR50, URZ, URZ ;  /* 0x000000ff32251290 */ /* 0x000fe4000fffe0ff */
[----:B------:R-:W-:-:S02]  /*18e0*/  USHF.L.U32 UR56, UR22, 0x6, URZ ;  /* 0x0000000616387899 */ /* 0x000fc400080006ff */
[----:B------:R-:W-:Y:S01]  /*18f0*/  UIADD3 UR55, UPT, UPT, UR7, 0x7e, URZ ;  /* 0x0000007e07377890 */ /* 0x000fe2000fffe0ff */
[----:B------:R-:W3:Y:S01]  /*1900*/  LDCU UR48, c[0x0][0x374] ;  /* 0x00006e80ff3077ac */ /* 0x000ee20008000800 */
[----:B------:R-:W-:Y:S02]  /*1910*/  ULOP3.LUT UR54, UR8, 0x20, URZ, 0xc0, !UPT ;  /* 0x0000002008367892 */ /* 0x000fe4000f8ec0ff */
[----:B------:R-:W-:Y:S02]  /*1920*/  USHF.R.S32.HI UR47, URZ, 0x6, UR4 ;  /* 0x00000006ff2f7899 */ /* 0x000fe40008011404 */
[----:B------:R-:W-:Y:S02]  /*1930*/  UIADD3 UR52, UPT, UPT, UR51, -UR50, URZ ;  /* 0x8000003233347290 */ /* 0x000fe4000fffe0ff */
[----:B------:R-:W-:Y:S01]  /*1940*/  UIADD3 UR37, UPT, UPT, UR37, 0x1, URZ ;  /* 0x0000000125257890 */ /* 0x000fe2000fffe0ff */
[----:B------:R-:W-:Y:S01]  /*1950*/  UMOV UR23, 0x1 ;  /* 0x0000000100177882 */ /* 0x000fe20000000000 */
[----:B-12---:R-:W-:-:S10]  /*1960*/  UMOV UR25, URZ ;  /* 0x000000ff00197c82 */ /* 0x006fd40008000000 */
.L_x_40:
[----:B------:R-:W-:Y:S01]  /*1970*/  IMAD.U32 R4, RZ, RZ, UR47 ;  /* 0x0000002fff047e24 */ /* 0x000fe2000f8e00ff */
[----:B------:R-:W1:Y:S04]  /*1980*/  LDCU UR46, c[0x0][0x5c4] ;  /* 0x0000b880ff2e77ac */ /* 0x000e680008000800 */
[-C--:B------:R-:W-:Y:S01]  /*1990*/  IABS R0, R4.reuse ;  /* 0x0000000400007213 */ /* 0x080fe20000000000 */
[----:B------:R-:W-:Y:S01]  /*19a0*/  UMOV UR24, 0x400 ;  /* 0x0000040000187882 */ /* 0x000fe20000000000 */
[----:B------:R-:W-:Y:S01]  /*19b0*/  IABS R4, R4 ;  /* 0x0000000400047213 */ /* 0x000fe20000000000 */
[----:B------:R-:W-:Y:S01]  /*19c0*/  UMOV UR15, URZ ;  /* 0x000000ff000f7c82 */ /* 0x000fe20008000000 */
[----:B------:R-:W-:Y:S01]  /*19d0*/  R2UR UR6, R0 ;  /* 0x00000000000672ca */ /* 0x000fe200000e0000 */
[----:B-1----:R-:W-:-:S12]  /*19e0*/  IMAD.U32 R3, RZ, RZ, UR46 ;  /* 0x0000002eff037e24 */ /* 0x002fd8000f8e00ff */
[----:B------:R-:W1:Y:S08]  /*19f0*/  I2F.RP R0, UR6 ;  /* 0x0000000600007d06 */ /* 0x000e700008209400 */
[----:B-1----:R-:W1:Y:S02]  /*1a00*/  MUFU.RCP R0, R0 ;  /* 0x0000000000007308 */ /* 0x002e640000001000 */
[----:B-1----:R-:W-:-:S06]  /*1a10*/  VIADD R0, R0, 0xffffffe ;  /* 0x0ffffffe00007836 */ /* 0x002fcc0000000000 */
[----:B------:R-:W1:Y:S02]  /*1a20*/  F2I.FTZ.U32.TRUNC.NTZ R0, R0 ;  /* 0x0000000000007305 */ /* 0x000e64000021f000 */
[----:B-1----:R-:W-:Y:S02]  /*1a30*/  R2UR UR5, R0 ;  /* 0x00000000000572ca */ /* 0x002fe400000e0000 */
[----:B------:R-:W-:Y:S01]  /*1a40*/  IABS R0, R3 ;  /* 0x0000000300007213 */ /* 0x000fe20000000000 */
[----:B------:R-:W-:-:S03]  /*1a50*/  IMAD.U32 R3, RZ, RZ, UR19 ;  /* 0x00000013ff037e24 */ /* 0x000fc6000f8e00ff */
[----:B------:R-:W-:Y:S01]  /*1a60*/  R2UR UR8, R0 ;  /* 0x00000000000872ca */ /* 0x000fe200000e0000 */
[----:B------:R-:W-:Y:S01]  /*1a70*/  IMAD.MOV R0, RZ, RZ, -R4 ;  /* 0x000000ffff007224 */ /* 0x000fe200078e0a04 */
[----:B------:R-:W-:-:S04]  /*1a80*/  IABS R3, R3 ;  /* 0x0000000300037213 */ /* 0x000fc80000000000 */
[----:B------:R-:W-:Y:S01]  /*1a90*/  R2UR UR9, R3 ;  /* 0x00000000030972ca */ /* 0x000fe200000e0000 */
[----:B------:R-:W-:-:S04]  /*1aa0*/  UIADD3 UR4, UPT, UPT, URZ, -UR5, URZ ;  /* 0x80000005ff047290 */ /* 0x000fc8000fffe0ff */
[----:B------:R-:W-:Y:S02]  /*1ab0*/  UIMAD UR7, UR4, UR6, URZ ;  /* 0x00000006040772a4 */ /* 0x000fe4000f8e02ff */
[----:B------:R-:W1:Y:S01]  /*1ac0*/  I2F.RP R3, UR8 ;  /* 0x0000000800037d06 */ /* 0x000e620008209400 */
[----:B------:R-:W-:Y:S02]  /*1ad0*/  UMOV UR4, URZ ;  /* 0x000000ff00047c82 */ /* 0x000fe40008000000 */
[----:B------:R-:W-:Y:S02]  /*1ae0*/  UIMAD.WIDE.U32 UR4, UR5, UR7, UR4 ;  /* 0x00000007050472a5 */ /* 0x000fe4000f8e0004 */
[----:B------:R-:W-:-:S05]  /*1af0*/  R2UR UR7, R0 ;  /* 0x00000000000772ca */ /* 0x000fca00000e0000 */
[----:B------:R-:W-:Y:S02]  /*1b00*/  UMOV UR4, UR5 ;  /* 0x0000000500047c82 */ /* 0x000fe40008000000 */
[----:B------:R-:W-:Y:S01]  /*1b10*/  UIMAD.WIDE.U32 UR4, UR4, UR9, URZ ;  /* 0x00000009040472a5 */ /* 0x000fe2000f8e00ff */
[----:B-1----:R-:W1:Y:S06]  /*1b20*/  MUFU.RCP R0, R3 ;  /* 0x0000000300007308 */ /* 0x002e6c0000001000 */
[----:B------:R-:W-:Y:S02]  /*1b30*/  UMOV UR4, UR5 ;  /* 0x0000000500047c82 */ /* 0x000fe40008000000 */
[----:B------:R-:W-:-:S04]  /*1b40*/  UIMAD UR5, UR4, UR7, UR9 ;  /* 0x00000007040572a4 */ /* 0x000fc8000f8e0209 */
[----:B------:R-:W-:Y:S01]  /*1b50*/  UISETP.GT.U32.AND UP0, UPT, UR6, UR5, UPT ;  /* 0x000000050600728c */ /* 0x000fe2000bf04070 */
[----:B-1----:R-:W-:Y:S02]  /*1b60*/  VIADD R0, R0, 0xffffffe ;  /* 0x0ffffffe00007836 */ /* 0x002fe40000000000 */
[----:B------:R-:W-:-:S08]  /*1b70*/  IMAD.U32 R3, RZ, RZ, UR23 ;  /* 0x00000017ff037e24 */ /* 0x000fd0000f8e00ff */
[----:B------:R-:W-:Y:S01]  /*1b80*/  @!UP0 UIADD3 UR5, UPT, UPT, UR5, -UR6, URZ ;  /* 0x8000000605058290 */ /* 0x000fe2000fffe0ff */
[----:B------:R-:W1:Y:S01]  /*1b90*/  F2I.FTZ.U32.TRUNC.NTZ R0, R0 ;  /* 0x0000000000007305 */ /* 0x000e62000021f000 */
[----:B------:R-:W-:Y:S01]  /*1ba0*/  @!UP0 UIADD3 UR4, UPT, UPT, UR4, 0x1, URZ ;  /* 0x0000000104048890 */ /* 0x000fe2000fffe0ff */
[----:B------:R-:W-:Y:S01]  /*1bb0*/  SHF.L.U32 R3, R3, 0x1f, RZ ;  /* 0x0000001f03037819 */ /* 0x000fe200000006ff */
[----:B------:R-:W-:Y:S01]  /*1bc0*/  UISETP.GE.U32.AND UP1, UPT, UR5, UR6, UPT ;  /* 0x000000060500728c */ /* 0x000fe2000bf26070 */
[----:B------:R-:W2:Y:S01]  /*1bd0*/  S2UR UR6, SR_CgaCtaId ;  /* 0x00000000000679c3 */ /* 0x000ea20000008800 */
[----:B------:R-:W-:-:S04]  /*1be0*/  ULOP3.LUT UR5, UR19, UR47, URZ, 0x3c, !UPT ;  /* 0x0000002f13057292 */ /* 0x000fc8000f8e3cff */
[----:B------:R-:W-:-:S05]  /*1bf0*/  UISETP.GE.AND UP0, UPT, UR5, URZ, UPT ;  /* 0x000000ff0500728c */ /* 0x000fca000bf06270 */
[----:B------:R-:W-:Y:S01]  /*1c00*/  @UP1 UIADD3 UR4, UPT, UPT, UR4, 0x1, URZ ;  /* 0x0000000104041890 */ /* 0x000fe2000fffe0ff */
[----:B-1----:R-:W-:Y:S01]  /*1c10*/  R2UR UR7, R0 ;  /* 0x00000000000772ca */ /* 0x002fe200000e0000 */
[----:B------:R-:W-:-:S05]  /*1c20*/  UISETP.NE.AND UP1, UPT, UR47, URZ, UPT ;  /* 0x000000ff2f00728c */ /* 0x000fca000bf25270 */
[----:B------:R-:W-:Y:S02]  /*1c30*/  UMOV UR5, UR4 ;  /* 0x0000000400057c82 */ /* 0x000fe40008000000 */
[----:B------:R-:W-:-:S04]  /*1c40*/  @!UP0 UIADD3 UR5, UPT, UPT, -UR5, URZ, URZ ;  /* 0x000000ff05058290 */ /* 0x000fc8000fffe1ff */
[----:B------:R-:W-:Y:S02]  /*1c50*/  @!UP1 ULOP3.LUT UR5, URZ, UR47, URZ, 0x33, !UPT ;  /* 0x0000002fff059292 */ /* 0x000fe4000f8e33ff */
[----:B--2---:R-:W-:Y:S02]  /*1c60*/  ULEA UR24, UR6, UR24, 0x18 ;  /* 0x0000001806187291 */ /* 0x004fe4000f8ec0ff */
[----:B------:R-:W-:Y:S02]  /*1c70*/  UIADD3 UR4, UPT, UPT, URZ, -UR7, URZ ;  /* 0x80000007ff047290 */ /* 0x000fe4000fffe0ff */
[----:B------:R-:W-:Y:S01]  /*1c80*/  IMAD.U32 R0, RZ, RZ, UR5 ;  /* 0x00000005ff007e24 */ /* 0x000fe2000f8e00ff */
[----:B------:R-:W-:Y:S02]  /*1c90*/  ULEA UR6, UR25, UR24, 0x3 ;  /* 0x0000001819067291 */ /* 0x000fe4000f8e18ff */
[----:B------:R-:W-:Y:S02]  /*1ca0*/  UIMAD UR4, UR4, UR8, URZ ;  /* 0x00000008040472a4 */ /* 0x000fe4000f8e02ff */
[----:B------:R-:W-:-:S04]  /*1cb0*/  IABS R0, R0 ;  /* 0x0000000000007213 */ /* 0x000fc80000000000 */
[----:B------:R-:W-:Y:S01]  /*1cc0*/  R2UR UR9, R0 ;  /* 0x00000000000972ca */ /* 0x000fe200000e0000 */
[----:B------:R1:W2:Y:S01]  /*1cd0*/  SYNCS.PHASECHK.TRANS64.TRYWAIT P0, [UR6+0x88], R3 ;  /* 0x00008803ff0075a7 */ /* 0x0002a20008001106 */
[----:B------:R-:W-:Y:S02]  /*1ce0*/  UMOV UR6, URZ ;  /* 0x000000ff00067c82 */ /* 0x000fe40008000000 */
[----:B------:R-:W-:-:S07]  /*1cf0*/  UIMAD.WIDE.U32 UR6, UR7, UR4, UR6 ;  /* 0x00000004070672a5 */ /* 0x000fce000f8e0006 */
[----:B------:R-:W-:Y:S02]  /*1d00*/  UMOV UR6, UR7 ;  /* 0x0000000700067c82 */ /* 0x000fe40008000000 */
[----:B------:R-:W-:-:S07]  /*1d10*/  UIMAD.WIDE.U32 UR6, UR6, UR9, URZ ;  /* 0x00000009060672a5 */ /* 0x000fce000f8e00ff */
[----:B------:R-:W-:Y:S02]  /*1d20*/  UMOV UR4, UR7 ;  /* 0x0000000700047c82 */ /* 0x000fe40008000000 */
[----:B------:R-:W-:-:S04]  /*1d30*/  UIADD3 UR6, UPT, UPT, -UR4, URZ, URZ ;  /* 0x000000ff04067290 */ /* 0x000fc8000fffe1ff */
[----:B------:R-:W-:-:S04]  /*1d40*/  UIMAD UR6, UR8, UR6, UR9 ;  /* 0x00000006080672a4 */ /* 0x000fc8000f8e0209 */
[----:B------:R-:W-:-:S11]  /*1d50*/  UISETP.GT.U32.AND UP0, UPT, UR8, UR6, UPT ;  /* 0x000000060800728c */ /* 0x000fd6000bf04070 */
[----:B------:R-:W-:Y:S02]  /*1d60*/  @!UP0 UIADD3 UR6, UPT, UPT, UR6, -UR8, URZ ;  /* 0x8000000806068290 */ /* 0x000fe4000fffe0ff */
[----:B------:R-:W-:Y:S02]  /*1d70*/  @!UP0 UIADD3 UR4, UPT, UPT, UR4, 0x1, URZ ;  /* 0x0000000104048890 */ /* 0x000fe4000fffe0ff */
[----:B------:R-:W-:Y:S02]  /*1d80*/  UISETP.GE.U32.AND UP1, UPT, UR6, UR8, UPT ;  /* 0x000000080600728c */ /* 0x000fe4000bf26070 */
[----:B------:R-:W-:-:S04]  /*1d90*/  ULOP3.LUT UR6, UR5, UR46, URZ, 0x3c, !UPT ;  /* 0x0000002e05067292 */ /* 0x000fc8000f8e3cff */
[----:B------:R-:W-:Y:S02]  /*1da0*/  UISETP.GE.AND UP0, UPT, UR6, URZ, UPT ;  /* 0x000000ff0600728c */ /* 0x000fe4000bf06270 */
[----:B------:R-:W-:-:S03]  /*1db0*/  ULEA.HI UR6, UR21, UR21, URZ, 0x1 ;  /* 0x0000001515067291 */ /* 0x000fc6000f8f08ff */
[----:B------:R-:W-:Y:S02]  /*1dc0*/  @UP1 UIADD3 UR4, UPT, UPT, UR4, 0x1, URZ ;  /* 0x0000000104041890 */ /* 0x000fe4000fffe0ff */
[----:B------:R-:W-:Y:S02]  /*1dd0*/  UISETP.NE.AND UP1, UPT, UR46, URZ, UPT ;  /* 0x000000ff2e00728c */ /* 0x000fe4000bf25270 */
[----:B------:R-:W-:-:S03]  /*1de0*/  USHF.L.U32 UR6, UR6, 0x6, URZ ;  /* 0x0000000606067899 */ /* 0x000fc600080006ff */
[----:B------:R-:W-:Y:S01]  /*1df0*/  UMOV UR36, UR4 ;  /* 0x0000000400247c82 */ /* 0x000fe20008000000 */
[----:B------:R-:W-:Y:S02]  /*1e00*/  UIADD3 UR4, UPT, UPT, -UR5, URZ, URZ ;  /* 0x000000ff05047290 */ /* 0x000fe4000fffe1ff */
[----:B------:R-:W-:Y:S02]  /*1e10*/  @!UP0 UIADD3 UR36, UPT, UPT, -UR36, URZ, URZ ;  /* 0x000000ff24248290 */ /* 0x000fe4000fffe1ff */
[----:B------:R-:W-:Y:S02]  /*1e20*/  UISETP.GE.U32.AND UP0, UPT, UR55, 0x7f, UPT ;  /* 0x0000007f3700788c */ /* 0x000fe4000bf06070 */
[----:B------:R-:W-:Y:S02]  /*1e30*/  @!UP1 ULOP3.LUT UR36, URZ, UR46, URZ, 0x33, !UPT ;  /* 0x0000002eff249292 */ /* 0x000fe4000f8e33ff */
[----:B------:R-:W-:Y:S02]  /*1e40*/  ULOP3.LUT UR34, UR6, 0xffffff80, URZ, 0xc0, !UPT ;  /* 0xffffff8006227892 */ /* 0x000fe4000f8ec0ff */
[----:B------:R-:W-:-:S02]  /*1e50*/  UIMAD UR4, UR47, UR4, UR19 ;  /* 0x000000042f0472a4 */ /* 0x000fc4000f8e0213 */
[----:B------:R-:W-:Y:S02]  /*1e60*/  UIADD3 UR6, UPT, UPT, -UR36, URZ, URZ ;  /* 0x000000ff24067290 */ /* 0x000fe4000fffe1ff */
[----:B------:R-:W-:Y:S02]  /*1e70*/  ULOP3.LUT UR34, UR34, 0x40, UR56, 0xf8, !UPT ;  /* 0x0000004022227892 */ /* 0x000fe4000f8ef838 */
[----:B------:R-:W-:Y:S02]  /*1e80*/  ULEA UR10, UR4, UR54, 0x6 ;  /* 0x00000036040a7291 */ /* 0x000fe4000f8e30ff */
[----:B------:R-:W-:Y:S01]  /*1e90*/  UIMAD UR46, UR46, UR6, UR5 ;  /* 0x000000062e2e72a4 */ /* 0x000fe2000f8e0205 */
[----:B-1----:R-:W-:Y:S11]  /*1ea0*/  BRA.U !UP0, `(.L_x_23) ;  /* 0x0000000508287547 */ /* 0x002ff6000b800000 */
[----:B------:R-:W1:Y:S01]  /*1eb0*/  LDCU.64 UR12, c[0x0][0x5b0] ;  /* 0x0000b600ff0c77ac */ /* 0x000e620008000a00 */
[----:B------:R-:W1:Y:S01]  /*1ec0*/  LDCU.64 UR8, c[0x0][0x5d8] ;  /* 0x0000bb00ff0877ac */ /* 0x000e620008000a00 */
[----:B------:R-:W4:Y:S01]  /*1ed0*/  LDCU UR19, c[0x0][0x598] ;  /* 0x0000b300ff1377ac */ /* 0x000f220008000800 */
[----:B------:R-:W2:Y:S01]  /*1ee0*/  LDCU UR18, c[0x0][0x58c] ;  /* 0x0000b180ff1277ac */ /* 0x000ea20008000800 */
[----:B------:R-:W2:Y:S01]  /*1ef0*/  LDCU UR21, c[0x0][0x59c] ;  /* 0x0000b380ff1577ac */ /* 0x000ea20008000800 */
[----:B------:R-:W2:Y:S01]  /*1f00*/  LDCU UR20, c[0x0][0x5a0] ;  /* 0x0000b400ff1477ac */ /* 0x000ea20008000800 */
[----:B------:R-:W2:Y:S01]  /*1f10*/  LDCU.64 UR16, c[0x0][0x590] ;  /* 0x0000b200ff1077ac */ /* 0x000ea20008000a00 */
[----:B------:R-:W2:Y:S01]  /*1f20*/  LDCU.64 UR6, c[0x0][0x5b8] ;  /* 0x0000b700ff0677ac */ /* 0x000ea20008000a00 */
[----:B------:R-:W2:Y:S01]  /*1f30*/  LDCU.64 UR4, c[0x0][0x5d0] ;  /* 0x0000ba00ff0477ac */ /* 0x000ea20008000a00 */
[----:B-1----:R-:W-:Y:S02]  /*1f40*/  UIMAD UR31, UR46, UR12, UR8 ;  /* 0x0000000c2e1f72a4 */ /* 0x002fe4000f8e0208 */
[----:B------:R-:W-:Y:S01]  /*1f50*/  UIMAD UR30, UR36, UR13, UR9 ;  /* 0x0000000d241e72a4 */ /* 0x000fe2000f8e0209 */
[----:B------:R-:W-:Y:S01]  /*1f60*/  UMOV UR14, URZ ;  /* 0x000000ff000e7c82 */ /* 0x000fe20008000000 */
[----:B----4-:R-:W-:-:S10]  /*1f70*/  UMOV UR22, UR25 ;  /* 0x0000001900167c82 */ /* 0x010fd40008000000 */
.L_x_29:
[----:B--2---:R-:W-:Y:S01]  /*1f80*/  @!P3 MOV R3, 0x6000 ;  /* 0x000060000003b802 */ /* 0x004fe20000000f00 */
[----:B------:R-:W-:Y:S01]  /*1f90*/  ULEA UR11, UR22, UR24, 0x3 ;  /* 0x00000018160b7291 */ /* 0x000fe2000f8e18ff */
[----:B--2-4-:R-:W-:Y:S11]  /*1fa0*/  @P0 BRA `(.L_x_24) ;  /* 0x0000000000100947 */ /* 0x014ff60003800000 */
[----:B------:R-:W-:Y:S04]  /*1fb0*/  MOV R4, UR23 ;  /* 0x0000001700047c02 */ /* 0x000fe80008000f00 */
[----:B------:R-:W-:Y:S04]  /*1fc0*/  SHF.L.U32 R4, R4, 0x1f, RZ ;  /* 0x0000001f04047819 */ /* 0x000fe800000006ff */
[----:B------:R-:W1:Y:S02]  /*1fd0*/  SYNCS.PHASECHK.TRANS64.TRYWAIT P0, [UR11+0x88], R4 ;  /* 0x00008804ff0075a7 */ /* 0x000e64000800110b */
[----:B-1----:R-:W-:Y:S05]  /*1fe0*/  @!P0 BRA `(.L_x_25) ;  /* 0x0000007000108947 */ /* 0x002fea0003800000 */
.L_x_24:
[----:B------:R2:W-:Y:S01]  /*1ff0*/  @!P3 SYNCS.ARRIVE.TRANS64 RZ, [UR11], R3 ;  /* 0x00000003ffffb9a7 */ /* 0x0005e2000800000b */
[----:B------:R-:W-:Y:S04]  /*2000*/  ULOP3.LUT UR8, UR38, 0x2, URZ, 0xfc, !UPT ;  /* 0x0000000226087892 */ /* 0x000fe8000f8efcff */
[----:B------:R-:W-:Y:S09]  /*2010*/  UISETP.NE.AND UP0, UPT, UR8, 0x2, UPT ;  /* 0x000000020800788c */ /* 0x000ff2000bf05270 */
[----:B------:R-:W-:Y:S05]  /*2020*/  BRA.U UP0, `(.L_x_26) ;  /* 0x0000000100047547 */ /* 0x000fea000b800000 */
[----:B---3--:R-:W-:Y:S05]  /*2030*/  BPT.TRAP 0x1 ;  /* 0x000000040000795c */ /* 0x008fea0000300000 */
.L_x_26:
[----:B------:R-:W-:Y:S04]  /*2040*/  BSSY.RECONVERGENT B0, `(.L_x_27) ;  /* 0x0000003000007945 */ /* 0x000fe80003800200 */
[----:B------:R-:W-:Y:S05]  /*2050*/  @P2 BRA `(.L_x_28) ;  /* 0x0000000000042947 */ /* 0x000fea0003800000 */
[----:B---3--:R-:W-:Y:S05]  /*2060*/  BPT.TRAP 0x1 ;  /* 0x000000040000795c */ /* 0x008fea0000300000 */
.L_x_28:
[----:B---3--:R-:W-:Y:S05]  /*2070*/  BSYNC.RECONVERGENT B0 ;  /* 0x0000000000007941 */ /* 0x008fea0003800200 */
.L_x_27:
[----:B------:R-:W-:Y:S02]  /*2080*/  UIADD3 UR8, UPT, UPT, UR22, 0x1, URZ ;  /* 0x0000000116087890 */ /* 0x000fe4000fffe0ff */
[----:B------:R-:W-:Y:S02]  /*2090*/  USHF.L.U32 UR35, UR14, 0x6, URZ ;  /* 0x000000060e237899 */ /* 0x000fe400080006ff */
[----:B------:R-:W-:Y:S02]  /*20a0*/  UISETP.NE.AND UP0, UPT, UR8, 0x11, UPT ;  /* 0x000000110800788c */ /* 0x000fe4000bf05270 */
[----:B------:R-:W-:Y:S02]  /*20b0*/  UISETP.NE.AND UP2, UPT, UR19, 0x1, UPT ;  /* 0x000000011300788c */ /* 0x000fe4000bf45270 */
[----:B------:R-:W-:Y:S02]  /*20c0*/  USEL UR9, URZ, 0x1, UP0 ;  /* 0x00000001ff097887 */ /* 0x000fe40008000000 */
[----:B------:R-:W-:Y:S02]  /*20d0*/  USEL UR25, UR8, URZ, UP0 ;  /* 0x000000ff08197287 */ /* 0x000fe40008000000 */
[----:B------:R-:W-:Y:S02]  /*20e0*/  ULOP3.LUT UR23, UR23, UR9, URZ, 0x3c, !UPT ;  /* 0x0000000917177292 */ /* 0x000fe4000f8e3cff */
[----:B------:R-:W-:Y:S02]  /*20f0*/  ULEA UR8, UR25, UR24, 0x3 ;  /* 0x0000001819087291 */ /* 0x000fe4000f8e18ff */
[----:B------:R-:W-:Y:S02]  /*2100*/  UISETP.NE.AND UP0, UPT, UR18, 0x1, UPT ;  /* 0x000000011200788c */ /* 0x000fe4000bf05270 */
[----:B------:R-:W-:Y:S01]  /*2110*/  UIADD3 UR28, UP1, UPT, UR42, 0x80, URZ ;  /* 0x000000802a1c7890 */ /* 0x000fe2000ff3e0ff */
[----:B-1----:R-:W-:Y:S01]  /*2120*/  MOV R0, UR23 ;  /* 0x0000001700007c02 */ /* 0x002fe20008000f00 */
[----:B------:R-:W-:Y:S02]  /*2130*/  ULEA UR15, UR22, UR24, 0xd ;  /* 0x00000018160f7291 */ /* 0x000fe4000f8e68ff */
[----:B------:R-:W-:Y:S01]  /*2140*/  ULOP3.LUT UR33, UR11, 0xfefffff8, URZ, 0xc0, !UPT ;  /* 0xfefffff80b217892 */ /* 0x000fe2000f8ec0ff */
[----:B------:R-:W-:Y:S01]  /*2150*/  SHF.L.U32 R0, R0, 0x1f, RZ ;  /* 0x0000001f00007819 */ /* 0x000fe200000006ff */
[----:B------:R-:W-:Y:S02]  /*2160*/  UIADD3.X UR29, UPT, UPT, URZ, UR43, URZ, UP1, !UPT ;  /* 0x0000002bff1d7290 */ /* 0x000fe40008ffe4ff */
[----:B------:R-:W-:Y:S01]  /*2170*/  UIADD3 UR32, UPT, UPT, UR15, 0x3300, URZ ;  /* 0x000033000f207890 */ /* 0x000fe2000fffe0ff */
[----:B------:R1:W4:Y:S01]  /*2180*/  SYNCS.PHASECHK.TRANS64.TRYWAIT P0, [UR8+0x88], R0 ;  /* 0x00008800ff0075a7 */ /* 0x0003220008001108 */
[----:B------:R-:W-:Y:S02]  /*2190*/  UIMAD.WIDE.U32 UR8, UR35, UR16, URZ ;  /* 0x00000010230872a5 */ /* 0x000fe4000f8e00ff */
[----:B------:R-:W-:Y:S02]  /*21a0*/  ULEA UR27, UR22, UR24, 0xc ;  /* 0x00000018161b7291 */ /* 0x000fe4000f8e60ff */
[----:B------:R-:W-:Y:S02]  /*21b0*/  USHF.R.U32.HI UR9, URZ, UR17, UR9 ;  /* 0x00000011ff097299 */ /* 0x000fe40008011609 */
[----:B------:R-:W-:Y:S02]  /*21c0*/  UPRMT UR22, UR31, 0x40, UR30 ;  /* 0x000000401f167896 */ /* 0x000fe4000800001e */
[----:B------:R-:W-:Y:S02]  /*21d0*/  USEL UR9, UR35, UR9, !UP0 ;  /* 0x0000000923097287 */ /* 0x000fe4000c000000 */
[----:B------:R-:W-:Y:S02]  /*21e0*/  UIADD3 UR26, UP0, UPT, UR42, 0x180, URZ ;  /* 0x000001802a1a7890 */ /* 0x000fe4000ff1e0ff */
[----:B------:R-:W-:Y:S02]  /*21f0*/  UIMAD.WIDE.U32 UR12, UR9, UR21, URZ ;  /* 0x00000015090c72a5 */ /* 0x000fe4000f8e00ff */
[----:B------:R-:W-:Y:S02]  /*2200*/  UIADD3 UR11, UPT, UPT, -UR9, URZ, URZ ;  /* 0x000000ff090b7290 */ /* 0x000fe4000fffe1ff */
[----:B------:R-:W-:Y:S02]  /*2210*/  USHF.R.U32.HI UR13, URZ, UR20, UR13 ;  /* 0x00000014ff0d7299 */ /* 0x000fe4000801160d */
[----:B------:R-:W-:Y:S02]  /*2220*/  UIMAD UR11, UR18, UR11, UR35 ;  /* 0x0000000b120b72a4 */ /* 0x000fe4000f8e0223 */
[----:B------:R-:W-:Y:S02]  /*2230*/  USEL UR13, UR9, UR13, !UP2 ;  /* 0x0000000d090d7287 */ /* 0x000fe4000d000000 */
[----:B------:R-:W-:Y:S02]  /*2240*/  UIMAD UR11, UR11, UR6, UR4 ;  /* 0x000000060b0b72a4 */ /* 0x000fe4000f8e0204 */
[----:B------:R-:W-:Y:S02]  /*2250*/  UIADD3 UR8, UPT, UPT, -UR13, URZ, URZ ;  /* 0x000000ff0d087290 */ /* 0x000fe4000fffe1ff */
[----:B------:R-:W-:Y:S02]  /*2260*/  UPRMT UR15, UR22, 0x5410, URZ ;  /* 0x00005410160f7896 */ /* 0x000fe400080000ff */
[----:B------:R-:W-:Y:S02]  /*2270*/  UIMAD UR9, UR19, UR8, UR9 ;  /* 0x00000008130972a4 */ /* 0x000fe4000f8e0209 */
[----:B------:R-:W-:Y:S01]  /*2280*/  UIADD3 UR8, UPT, UPT, UR27, 0x25300, URZ ;  /* 0x000253001b087890 */ /* 0x000fe2000fffe0ff */
[----:B------:R-:W-:Y:S01]  /*2290*/  UMOV UR40, 0x0 ;  /* 0x0000000000287882 */ /* 0x000fe20000000000 */
[----:B------:R-:W-:Y:S01]  /*22a0*/  UMOV UR41, 0x10000000 ;  /* 0x1000000000297882 */ /* 0x000fe20000000000 */
[----:B------:R-:W-:Y:S01]  /*22b0*/  UIMAD UR12, UR9, UR7, UR5 ;  /* 0x00000007090c72a4 */ /* 0x000fe2000f8e0205 */
[----:B------:R-:W-:Y:S01]  /*22c0*/  UTMALDG.2D.2CTA [UR32], [UR28], desc[UR40] ;  /* 0x000028201c0075b4 */ /* 0x000fe20008209000 */
[----:B------:R-:W-:Y:S01]  /*22d0*/  UIADD3.X UR27, UPT, UPT, URZ, UR43, URZ, UP0, !UPT ;  /* 0x0000002bff1b7290 */ /* 0x000fe200087fe4ff */
[----:B------:R-:W-:Y:S01]  /*22e0*/  UMOV UR9, UR33 ;  /* 0x0000002100097c82 */ /* 0x000fe20008000000 */
[----:B------:R-:W-:Y:S01]  /*22f0*/  UIADD3 UR14, UPT, UPT, UR14, 0x1, URZ ;  /* 0x000000010e0e7890 */ /* 0x000fe2000fffe0ff */
[----:B------:R-:W-:Y:S03]  /*2300*/  UMOV UR22, UR25 ;  /* 0x0000001900167c82 */ /* 0x000fe60008000000 */
[----:B------:R-:W-:Y:S03]  /*2310*/  UISETP.NE.AND UP0, UPT, UR14, UR37, UPT ;  /* 0x000000250e00728c */ /* 0x000fe6000bf05270 */
[----:B------:R3:W-:Y:S02]  /*2320*/  UTMALDG.4D.IM2COL.2CTA [UR8], [UR26], UR15, desc[UR40] ;  /* 0x000028081a0073b4 */ /* 0x0007e4000825900f */
[----:B---3--:R-:W-:Y:S04]  /*2330*/  UMOV UR15, UR37 ;  /* 0x00000025000f7c82 */ /* 0x008fe80008000000 */
[----:B-1----:R-:W-:Y:S05]  /*2340*/  BRA.U UP0, `(.L_x_29) ;  /* 0xfffffffd000c7547 */ /* 0x002fea000b83ffff */
.L_x_23:
[----:B------:R-:W-:Y:S01]  /*2350*/  ULEA UR4, UR25, UR24, 0x3 ;  /* 0x0000001819047291 */ /* 0x000fe2000f8e18ff */
[----:B------:R-:W-:Y:S01]  /*2360*/  MOV R0, UR23 ;  /* 0x0000001700007c02 */ /* 0x000fe20008000f00 */
[----:B------:R-:W-:Y:S01]  /*2370*/  @!P1 SYNCS.ARRIVE.TRANS64.A1T0 RZ, [UR24+0x148], RZ ;  /* 0x000148ffffff99a7 */ /* 0x000fe20008100018 */
[----:B------:R-:W-:Y:S02]  /*2380*/  UISETP.GT.AND UP0, UPT, UR51, UR50, UPT ;  /* 0x000000323300728c */ /* 0x000fe4000bf04270 */
[----:B------:R-:W-:-:S04]  /*2390*/  SHF.L.U32 R0, R0, 0x1f, RZ ;  /* 0x0000001f00007819 */ /* 0x000fc800000006ff */
[----:B--2-4-:R1:W2:Y:S03]  /*23a0*/  SYNCS.PHASECHK.TRANS64.TRYWAIT P0, [UR4+0x88], R0 ;  /* 0x00008800ff0075a7 */ /* 0x0142a60008001104 */
[----:B------:R-:W-:Y:S05]  /*23b0*/  BRA.U !UP0, `(.L_x_30) ;  /* 0x0000000508247547 */ /* 0x000fea000b800000 */
[----:B------:R-:W4:Y:S01]  /*23c0*/  LDCU.64 UR12, c[0x0][0x5b0] ;  /* 0x0000b600ff0c77ac */ /* 0x000f220008000a00 */
[----:B------:R-:W4:Y:S01]  /*23d0*/  LDCU.64 UR8, c[0x0][0x5d8] ;  /* 0x0000bb00ff0877ac */ /* 0x000f220008000a00 */
[----:B------:R-:W1:Y:S01]  /*23e0*/  LDCU UR18, c[0x0][0x598] ;  /* 0x0000b300ff1277ac */ /* 0x000e620008000800 */
[----:B------:R-:W1:Y:S01]  /*23f0*/  LDCU UR14, c[0x0][0x58c] ;  /* 0x0000b180ff0e77ac */ /* 0x000e620008000800 */
[----:B------:R-:W1:Y:S01]  /*2400*/  LDCU UR20, c[0x0][0x59c] ;  /* 0x0000b380ff1477ac */ /* 0x000e620008000800 */
[----:B------:R-:W1:Y:S01]  /*2410*/  LDCU UR19, c[0x0][0x5a0] ;  /* 0x0000b400ff1377ac */ /* 0x000e620008000800 */
[----:B----4-:R-:W-:Y:S01]  /*2420*/  UIMAD UR30, UR36, UR13, UR9 ;  /* 0x0000000d241e72a4 */ /* 0x010fe2000f8e0209 */
[----:B------:R-:W4:Y:S01]  /*2430*/  LDCU.64 UR16, c[0x0][0x590] ;  /* 0x0000b200ff1077ac */ /* 0x000f220008000a00 */
[----:B------:R-:W1:Y:S01]  /*2440*/  LDCU.64 UR6, c[0x0][0x5b8] ;  /* 0x0000b700ff0677ac */ /* 0x000e620008000a00 */
[----:B------:R-:W1:Y:S01]  /*2450*/  LDCU.64 UR4, c[0x0][0x5d0] ;  /* 0x0000ba00ff0477ac */ /* 0x000e620008000a00 */
[----:B------:R-:W-:-:S02]  /*2460*/  UIMAD UR31, UR46, UR12, UR8 ;  /* 0x0000000c2e1f72a4 */ /* 0x000fc4000f8e0208 */
[----:B------:R-:W-:Y:S01]  /*2470*/  UIADD3 UR36, UPT, UPT, UR52, UR15, URZ ;  /* 0x0000000f34247290 */ /* 0x000fe2000fffe0ff */
[----:B------:R-:W-:-:S11]  /*2480*/  UMOV UR11, UR25 ;  /* 0x00000019000b7c82 */ /* 0x000fd60008000000 */
.L_x_36:
[----:B--2---:R-:W-:Y:S01]  /*2490*/  @!P3 MOV R3, 0x6000 ;  /* 0x000060000003b802 */ /* 0x004fe20000000f00 */
[----:B------:R-:W-:Y:S01]  /*24a0*/  ULEA UR21, UR11, UR24, 0x3 ;  /* 0x000000180b157291 */ /* 0x000fe2000f8e18ff */
[----:B--23--:R-:W-:Y:S11]  /*24b0*/  @P0 BRA `(.L_x_31) ;  /* 0x0000000000100947 */ /* 0x00cff60003800000 */
[----:B------:R-:W-:Y:S04]  /*24c0*/  MOV R4, UR23 ;  /* 0x0000001700047c02 */ /* 0x000fe80008000f00 */
[----:B------:R-:W-:Y:S04]  /*24d0*/  SHF.L.U32 R4, R4, 0x1f, RZ ;  /* 0x0000001f04047819 */ /* 0x000fe800000006ff */
[----:B------:R-:W2:Y:S02]  /*24e0*/  SYNCS.PHASECHK.TRANS64.TRYWAIT P0, [UR21+0x88], R4 ;  /* 0x00008804ff0075a7 */ /* 0x000ea40008001115 */
[----:B--2---:R-:W-:Y:S05]  /*24f0*/  @!P0 BRA `(.L_x_32) ;  /* 0x0000006800e48947 */ /* 0x004fea0003800000 */
.L_x_31:
[----:B------:R2:W-:Y:S01]  /*2500*/  @!P3 SYNCS.ARRIVE.TRANS64 RZ, [UR21], R3 ;  /* 0x00000003ffffb9a7 */ /* 0x0005e20008000015 */
[----:B------:R-:W-:Y:S04]  /*2510*/  ULOP3.LUT UR8, UR38, 0x2, URZ, 0xfc, !UPT ;  /* 0x0000000226087892 */ /* 0x000fe8000f8efcff */
[----:B------:R-:W-:Y:S09]  /*2520*/  UISETP.NE.AND UP0, UPT, UR8, 0x2, UPT ;  /* 0x000000020800788c */ /* 0x000ff2000bf05270 */
[----:B------:R-:W-:Y:S05]  /*2530*/  BRA.U UP0, `(.L_x_33) ;  /* 0x0000000100047547 */ /* 0x000fea000b800000 */
[----:B-1-34-:R-:W-:Y:S05]  /*2540*/  BPT.TRAP 0x1 ;  /* 0x000000040000795c */ /* 0x01afea0000300000 */
.L_x_33:
[----:B------:R-:W-:Y:S04]  /*2550*/  BSSY.RECONVERGENT B0, `(.L_x_34) ;  /* 0x0000003000007945 */ /* 0x000fe80003800200 */
[----:B------:R-:W-:Y:S05]  /*2560*/  @P2 BRA `(.L_x_35) ;  /* 0x0000000000042947 */ /* 0x000fea0003800000 */
[----:B-1-34-:R-:W-:Y:S05]  /*2570*/  BPT.TRAP 0x1 ;  /* 0x000000040000795c */ /* 0x01afea0000300000 */
.L_x_35:
[----:B-1-34-:R-:W-:Y:S05]  /*2580*/  BSYNC.RECONVERGENT B0 ;  /* 0x0000000000007941 */ /* 0x01afea0003800200 */
.L_x_34:
        /* <DEDUP_REMOVED lines=10> */
[----:B------:R-:W-:Y:S01]  /*2630*/  MOV R0, UR23 ;  /* 0x0000001700007c02 */ /* 0x000fe20008000f00 */
[----:B------:R-:W-:Y:S02]  /*2640*/  ULEA UR32, UR11, UR24, 0xd ;  /* 0x000000180b207291 */ /* 0x000fe4000f8e68ff */
[----:B------:R-:W-:Y:S01]  /*2650*/  ULEA UR22, UR11, UR24, 0xc ;  /* 0x000000180b167291 */ /* 0x000fe2000f8e60ff */
[----:B------:R-:W-:Y:S01]  /*2660*/  SHF.L.U32 R0, R0, 0x1f, RZ ;  /* 0x0000001f00007819 */ /* 0x000fe200000006ff */
[----:B------:R-:W-:Y:S02]  /*2670*/  ULOP3.LUT UR33, UR21, 0xfefffff8, URZ, 0xc0, !UPT ;  /* 0xfefffff815217892 */ /* 0x000fe4000f8ec0ff */
[----:B------:R-:W-:Y:S01]  /*2680*/  UIADD3.X UR29, UPT, UPT, URZ, UR43, URZ, UP1, !UPT ;  /* 0x0000002bff1d7290 */ /* 0x000fe20008ffe4ff */
[----:B------:R1:W3:Y:S01]  /*2690*/  SYNCS.PHASECHK.TRANS64.TRYWAIT P0, [UR8+0x88], R0 ;  /* 0x00008800ff0075a7 */ /* 0x0002e20008001108 */
[----:B------:R-:W-:Y:S02]  /*26a0*/  UIMAD.WIDE.U32 UR8, UR35, UR16, URZ ;  /* 0x00000010230872a5 */ /* 0x000fe4000f8e00ff */
[----:B------:R-:W-:Y:S02]  /*26b0*/  UIADD3 UR32, UPT, UPT, UR32, 0x3300, URZ ;  /* 0x0000330020207890 */ /* 0x000fe4000fffe0ff */
        /* <DEDUP_REMOVED lines=11> */
[----:B------:R-:W-:Y:S02]  /*2770*/  UIADD3.X UR27, UPT, UPT, URZ, UR43, URZ, UP0, !UPT ;  /* 0x0000002bff1b7290 */ /* 0x000fe400087fe4ff */
[----:B------:R-:W-:Y:S01]  /*2780*/  UIMAD UR9, UR18, UR8, UR9 ;  /* 0x00000008120972a4 */ /* 0x000fe2000f8e0209 */
[----:B------:R-:W-:Y:S01]  /*2790*/  UMOV UR40, 0x0 ;  /* 0x0000000000287882 */ /* 0x000fe20000000000 */
[----:B------:R-:W-:Y:S01]  /*27a0*/  UMOV UR41, 0x10000000 ;  /* 0x1000000000297882 */ /* 0x000fe20000000000 */
[----:B------:R-:W-:Y:S01]  /*27b0*/  UIADD3 UR8, UPT, UPT, UR22, 0x25300, URZ ;  /* 0x0002530016087890 */ /* 0x000fe2000fffe0ff */
[----:B------:R-:W-:Y:S01]  /*27c0*/  UTMALDG.2D.2CTA [UR32], [UR28], desc[UR40] ;  /* 0x000028201c0075b4 */ /* 0x000fe20008209000 */
[----:B------:R-:W-:Y:S02]  /*27d0*/  UIMAD UR12, UR9, UR7, UR5 ;  /* 0x00000007090c72a4 */ /* 0x000fe4000f8e0205 */
[----:B------:R-:W-:Y:S01]  /*27e0*/  UPRMT UR21, UR21, 0x5410, URZ ;  /* 0x0000541015157896 */ /* 0x000fe200080000ff */
[----:B------:R-:W-:Y:S01]  /*27f0*/  UMOV UR9, UR33 ;  /* 0x0000002100097c82 */ /* 0x000fe20008000000 */
[----:B------:R-:W-:Y:S04]  /*2800*/  UIADD3 UR15, UPT, UPT, UR15, 0x1, URZ ;  /* 0x000000010f0f7890 */ /* 0x000fe8000fffe0ff */
[----:B------:R-:W-:Y:S03]  /*2810*/  UISETP.NE.AND UP0, UPT, UR15, UR36, UPT ;  /* 0x000000240f00728c */ /* 0x000fe6000bf05270 */
[----:B------:R4:W-:Y:S02]  /*2820*/  UTMALDG.4D.IM2COL.2CTA [UR8], [UR26], UR21, desc[UR40] ;  /* 0x000028081a0073b4 */ /* 0x0009e40008259015 */
[----:B----4-:R-:W-:Y:S04]  /*2830*/  UMOV UR11, UR25 ;  /* 0x00000019000b7c82 */ /* 0x010fe80008000000 */
[----:B-1----:R-:W-:Y:S05]  /*2840*/  BRA.U UP0, `(.L_x_36) ;  /* 0xfffffffd00107547 */ /* 0x002fea000b83ffff */
.L_x_30:
[----:B--2---:R-:W-:Y:S01]  /*2850*/  SHF.L.U32 R3, R2, 0x1f, RZ ;  /* 0x0000001f02037819 */ /* 0x004fe200000006ff */
[----:B------:R-:W-:-:S03]  /*2860*/  NOP ;  /* 0x0000000000007918 */ /* 0x000fc60000000000 */
[----:B---3--:R-:W2:Y:S02]  /*2870*/  SYNCS.PHASECHK.TRANS64.TRYWAIT P0, [UR24+0x150], R3 ;  /* 0x00015003ff0075a7 */ /* 0x008ea40008001118 */
[----:B--2---:R-:W-:Y:S05]  /*2880*/  @!P0 BRA `(.L_x_37) ;  /* 0x0000006800188947 */ /* 0x004fea0003800000 */
.L_x_143:
[----:B------:R-:W2:Y:S01]  /*2890*/  LDS.128 R4, [UR24+0x190] ;  /* 0x00019018ff047984 */ /* 0x000ea20008000c00 */
[----:B------:R-:W-:Y:S02]  /*28a0*/  UIADD3 UR4, UPT, UPT, UR24, 0x158, URZ ;  /* 0x0000015818047890 */ /* 0x000fe4000fffe0ff */
[----:B------:R-:W-:Y:S01]  /*28b0*/  UISETP.GE.AND UP0, UPT, UR39, 0x1, UPT ;  /* 0x000000012700788c */ /* 0x000fe2000bf06270 */
[----:B------:R-:W-:Y:S01]  /*28c0*/  @!PT LDS RZ, [RZ] ;  /* 0x00000000fffff984 */ /* 0x000fe20000000800 */
[----:B------:R-:W-:Y:S01]  /*28d0*/  @!PT LDS RZ, [RZ] ;  /* 0x00000000fffff984 */ /* 0x000fe20000000800 */
[----:B------:R-:W-:Y:S01]  /*28e0*/  @!PT LDS RZ, [RZ] ;  /* 0x00000000fffff984 */ /* 0x000fe20000000800 */
[----:B------:R-:W-:Y:S01]  /*28f0*/  @!PT LDS RZ, [RZ] ;  /* 0x00000000fffff984 */ /* 0x000fe20000000800 */
[----:B------:R3:W-:Y:S06]  /*2900*/  MEMBAR.ALL.CTA ;  /* 0x0000000000007992 */ /* 0x0007ec0000008000 */
[----:B---3--:R-:W3:Y:S01]  /*2910*/  FENCE.VIEW.ASYNC.S ;  /* 0x00000000000073c6 */ /* 0x008ee20000000000 */
[----:B------:R-:W-:-:S09]  /*2920*/  UPRMT UR4, URZ, 0x654, UR4 ;  /* 0x00000654ff047896 */ /* 0x000fd20008000004 */
[----:B---3--:R-:W-:Y:S01]  /*2930*/  SYNCS.ARRIVE.TRANS64.RED.A1T0 RZ, [UR4], RZ ;  /* 0x000000ffffff79a7 */ /* 0x008fe20008100404 */
[----:B--2---:R-:W-:-:S13]  /*2940*/  LOP3.LUT P0, RZ, R6, 0x1, RZ, 0xc0, !PT ;  /* 0x0000000106ff7812 */ /* 0x004fda000780c0ff */
[----:B------:R-:W-:Y:S01]  /*2950*/  VOTEU.ANY UP1, P0 ;  /* 0x0000000000ff7886 */ /* 0x000fe20000020100 */
[----:B------:R-:W-:-:S13]  /*2960*/  PLOP3.LUT P0, PT, PT, PT, UP1, 0x80, 0x8 ;  /* 0x000000000008781c */ /* 0x000fda0003f0f018 */
[----:B-1----:R-:W-:Y:S02]  /*2970*/  @P0 MOV R0, R4 ;  /* 0x0000000400000202 */ /* 0x002fe40000000f00 */
[----:B------:R-:W-:Y:S02]  /*2980*/  @P0 LOP3.LUT R4, R5, 0xffff, RZ, 0xc0, !PT ;  /* 0x0000ffff05040812 */ /* 0x000fe400078ec0ff */
[----:B------:R-:W-:Y:S02]  /*2990*/  @P0 R2UR UR6, R0 ;  /* 0x00000000000602ca */ /* 0x000fe400000e0000 */
[----:B------:R-:W-:-:S11]  /*29a0*/  @P0 R2UR UR5, R4 ;  /* 0x00000000040502ca */ /* 0x000fd600000e0000 */
[----:B------:R-:W-:Y:S02]  /*29b0*/  @UP1 UMOV UR45, UR6 ;  /* 0x00000006002d1c82 */ /* 0x000fe40008000000 */
[----:B------:R-:W-:Y:S01]  /*29c0*/  @UP1 UMOV UR44, UR5 ;  /* 0x00000005002c1c82 */ /* 0x000fe20008000000 */
[----:B------:R-:W-:Y:S05]  /*29d0*/  BRA.U !UP0, `(.L_x_38) ;  /* 0x0000000108d47547 */ /* 0x000fea000b800000 */
[----:B------:R-:W1:Y:S01]  /*29e0*/  LDCU.128 UR16, c[0x0][0xb10] ;  /* 0x00016200ff1077ac */ /* 0x000e620008000c00 */
[----:B------:R-:W2:Y:S01]  /*29f0*/  LDCU UR21, c[0x0][0xb20] ;  /* 0x00016400ff1577ac */ /* 0x000ea20008000800 */
[----:B------:R-:W3:Y:S01]  /*2a00*/  LDCU UR20, c[0x0][0xb0c] ;  /* 0x00016180ff1477ac */ /* 0x000ee20008000800 */
[----:B------:R-:W4:Y:S01]  /*2a10*/  LDCU.64 UR8, c[0x0][0xb28] ;  /* 0x00016500ff0877ac */ /* 0x000f220008000a00 */
[----:B------:R-:W-:Y:S02]  /*2a20*/  UISETP.NE.AND UP3, UPT, UR39, 0x1, UPT ;  /* 0x000000012700788c */ /* 0x000fe4000bf65270 */
[----:B-1----:R-:W-:Y:S02]  /*2a30*/  UIMAD.WIDE.U32 UR4, UR48, UR19, URZ ;  /* 0x00000013300472a5 */ /* 0x002fe4000f8e00ff */
[----:B------:R-:W-:Y:S02]  /*2a40*/  UIMAD.WIDE.U32 UR6, UR49, UR16, URZ ;  /* 0x00000010310672a5 */ /* 0x000fe4000f8e00ff */
[----:B------:R-:W-:-:S02]  /*2a50*/  UISETP.NE.AND UP0, UPT, UR18, 0x1, UPT ;  /* 0x000000011200788c */ /* 0x000fc4000bf05270 */
[----:B------:R-:W-:Y:S01]  /*2a60*/  UIMAD.WIDE.U32 UR12, UR44, UR19, URZ ;  /* 0x000000132c0c72a5 */ /* 0x000fe2000f8e00ff */
[----:B------:R-:W-:Y:S01]  /*2a70*/  UMOV UR4, UR5 ;  /* 0x0000000500047c82 */ /* 0x000fe20008000000 */
[----:B---3--:R-:W-:Y:S02]  /*2a80*/  UISETP.NE.AND UP2, UPT, UR20, 0x1, UPT ;  /* 0x000000011400788c */ /* 0x008fe4000bf45270 */
[----:B--2---:R-:W-:Y:S02]  /*2a90*/  USHF.R.U32.HI UR5, URZ, UR21, UR4 ;  /* 0x00000015ff057299 */ /* 0x004fe40008011604 */
[----:B------:R-:W-:Y:S01]  /*2aa0*/  UIMAD.WIDE.U32 UR14, UR45, UR16, URZ ;  /* 0x000000102d0e72a5 */ /* 0x000fe2000f8e00ff */
[----:B------:R-:W-:Y:S01]  /*2ab0*/  UMOV UR4, UR7 ;  /* 0x0000000700047c82 */ /* 0x000fe20008000000 */
[----:B------:R-:W-:Y:S02]  /*2ac0*/  USEL UR5, UR48, UR5, !UP0 ;  /* 0x0000000530057287 */ /* 0x000fe4000c000000 */
[----:B------:R-:W-:-:S02]  /*2ad0*/  USHF.R.U32.HI UR4, URZ, UR17, UR4 ;  /* 0x00000011ff047299 */ /* 0x000fc40008011604 */
[----:B----4-:R-:W-:Y:S02]  /*2ae0*/  UIMAD.WIDE.U32 UR10, UR5, UR8, URZ ;  /* 0x00000008050a72a5 */ /* 0x010fe4000f8e00ff */
[----:B------:R-:W-:Y:S01]  /*2af0*/  USEL UR6, UR49, UR4, !UP2 ;  /* 0x0000000431067287 */ /* 0x000fe2000d000000 */
[----:B------:R-:W-:Y:S02]  /*2b00*/  UMOV UR14, UR15 ;  /* 0x0000000f000e7c82 */ /* 0x000fe40008000000 */
[----:B------:R-:W-:Y:S01]  /*2b10*/  UMOV UR4, UR13 ;  /* 0x0000000d00047c82 */ /* 0x000fe20008000000 */
[----:B------:R-:W-:Y:S01]  /*2b20*/  UIMAD.WIDE.U32 UR12, UR6, UR8, URZ ;  /* 0x00000008060c72a5 */ /* 0x000fe2000f8e00ff */
[----:B------:R-:W-:Y:S01]  /*2b30*/  UMOV UR10, UR11 ;  /* 0x0000000b000a7c82 */ /* 0x000fe20008000000 */
[----:B------:R-:W-:Y:S02]  /*2b40*/  USHF.R.U32.HI UR4, URZ, UR21, UR4 ;  /* 0x00000015ff047299 */ /* 0x000fe40008011604 */
[----:B------:R-:W-:-:S03]  /*2b50*/  @UP3 USHF.R.U32.HI UR5, URZ, UR9, UR10 ;  /* 0x00000009ff053299 */ /* 0x000fc6000801160a */
[----:B------:R-:W-:Y:S01]  /*2b60*/  UMOV UR12, UR13 ;  /* 0x0000000d000c7c82 */ /* 0x000fe20008000000 */
[----:B------:R-:W-:Y:S02]  /*2b70*/  USHF.R.U32.HI UR17, URZ, UR17, UR14 ;  /* 0x00000011ff117299 */ /* 0x000fe4000801160e */
[----:B------:R-:W-:Y:S02]  /*2b80*/  USEL UR4, UR44, UR4, !UP0 ;  /* 0x000000042c047287 */ /* 0x000fe4000c000000 */
[----:B------:R-:W-:Y:S02]  /*2b90*/  @UP3 USHF.R.U32.HI UR6, URZ, UR9, UR12 ;  /* 0x00000009ff063299 */ /* 0x000fe4000801160c */
[----:B------:R-:W-:Y:S02]  /*2ba0*/  UIMAD UR7, UR39, UR5, URZ ;  /* 0x00000005270772a4 */ /* 0x000fe4000f8e02ff */
[----:B------:R-:W-:Y:S02]  /*2bb0*/  USEL UR5, UR45, UR17, !UP2 ;  /* 0x000000112d057287 */ /* 0x000fe4000d000000 */
[----:B------:R-:W-:-:S02]  /*2bc0*/  UIMAD UR12, UR39, UR6, URZ ;  /* 0x00000006270c72a4 */ /* 0x000fc4000f8e02ff */
[----:B------:R-:W-:Y:S02]  /*2bd0*/  UISETP.GE.AND UP0, UPT, UR4, UR7, UPT ;  /* 0x000000070400728c */ /* 0x000fe4000bf06270 */
[----:B------:R-:W-:Y:S02]  /*2be0*/  UIMAD.WIDE.U32 UR10, UR4, UR8, URZ ;  /* 0x00000008040a72a5 */ /* 0x000fe4000f8e00ff */
[----:B------:R-:W-:Y:S02]  /*2bf0*/  UISETP.GE.OR UP0, UPT, UR5, UR12, UP0 ;  /* 0x0000000c0500728c */ /* 0x000fe40008706670 */
[----:B------:R-:W-:Y:S02]  /*2c00*/  UIMAD.WIDE.U32 UR12, UR5, UR8, URZ ;  /* 0x00000008050c72a5 */ /* 0x000fe4000f8e00ff */
[----:B------:R-:W-:Y:S01]  /*2c10*/  UIADD3 UR10, UPT, UPT, -UR4, URZ, URZ ;  /* 0x000000ff040a7290 */ /* 0x000fe2000fffe1ff */
[----:B------:R-:W-:Y:S01]  /*2c20*/  UMOV UR8, UR11 ;  /* 0x0000000b00087c82 */ /* 0x000fe20008000000 */
[----:B------:R-:W-:-:S02]  /*2c30*/  UIADD3 UR11, UPT, UPT, -UR5, URZ, URZ ;  /* 0x000000ff050b7290 */ /* 0x000fc4000fffe1ff */
[----:B------:R-:W-:-:S03]  /*2c40*/  USHF.R.U32.HI UR8, URZ, UR9, UR8 ;  /* 0x00000009ff087299 */ /* 0x000fc60008011608 */
[----:B------:R-:W-:Y:S01]  /*2c50*/  @!UP0 UMOV UR7, UR13 ;  /* 0x0000000d00078c82 */ /* 0x000fe20008000000 */
[----:B------:R-:W-:Y:S02]  /*2c60*/  UIMAD UR10, UR18, UR10, UR44 ;  /* 0x0000000a120a72a4 */ /* 0x000fe4000f8e022c */
[----:B------:R-:W-:Y:S02]  /*2c70*/  USEL UR8, UR4, UR8, !UP3 ;  /* 0x0000000804087287 */ /* 0x000fe4000d800000 */
[----:B------:R-:W-:Y:S02]  /*2c80*/  @!UP0 USHF.R.U32.HI UR7, URZ, UR9, UR7 ;  /* 0x00000009ff078299 */ /* 0x000fe40008011607 */
[----:B------:R-:W-:Y:S02]  /*2c90*/  UIADD3 UR9, UPT, UPT, -UR8, URZ, URZ ;  /* 0x000000ff08097290 */ /* 0x000fe4000fffe1ff */
[----:B------:R-:W-:Y:S02]  /*2ca0*/  @!UP0 USEL UR7, UR5, UR7, !UP3 ;  /* 0x0000000705078287 */ /* 0x000fe4000d800000 */
[----:B------:R-:W-:-:S02]  /*2cb0*/  UIMAD UR9, UR39, UR9, UR4 ;  /* 0x00000009270972a4 */ /* 0x000fc4000f8e0204 */
[----:B------:R-:W-:Y:S02]  /*2cc0*/  @!UP0 UIADD3 UR8, UPT, UPT, UR8, -UR7, URZ ;  /* 0x8000000708088290 */ /* 0x000fe4000fffe0ff */
[----:B------:R-:W-:Y:S02]  /*2cd0*/  @!UP0 UIMAD UR7, UR9, UR6, UR7 ;  /* 0x00000006090782a4 */ /* 0x000fe4000f8e0207 */
[----:B------:R-:W-:Y:S02]  /*2ce0*/  @!UP0 UIMAD UR4, UR39, UR8, UR5 ;  /* 0x00000008270482a4 */ /* 0x000fe4000f8e0205 */
[----:B------:R-:W-:Y:S02]  /*2cf0*/  UIMAD UR6, UR20, UR11, UR45 ;  /* 0x0000000b140672a4 */ /* 0x000fe4000f8e022d */
[----:B------:R-:W-:Y:S01]  /*2d00*/  UIMAD UR44, UR4, UR18, UR10 ;  /* 0x00000012042c72a4 */ /* 0x000fe2000f8e020a */
[----:B------:R-:W-:Y:S02]  /*2d10*/  @!UP0 UMOV UR5, UR7 ;  /* 0x0000000700058c82 */ /* 0x000fe40008000000 */
[----:B------:R-:W-:-:S12]  /*2d20*/  UIMAD UR45, UR5, UR20, UR6 ;  /* 0x00000014052d72a4 */ /* 0x000fd8000f8e0206 */
.L_x_38:
[----:B------:R-:W1:Y:S02]  /*2d30*/  LDCU UR4, c[0x0][0xb30] ;  /* 0x00016600ff0477ac */ /* 0x000e640008000800 */
[----:B-1----:R-:W-:-:S09]  /*2d40*/  UISETP.NE.AND UP0, UPT, UR4, 0x1, UPT ;  /* 0x000000010400788c */ /* 0x002fd2000bf05270 */
[----:B------:R-:W-:Y:S05]  /*2d50*/  BRA.U UP0, `(.L_x_39) ;  /* 0x0000000100447547 */ /* 0x000fea000b800000 */
[----:B------:R-:W1:Y:S01]  /*2d60*/  LDCU.128 UR8, c[0x0][0xb10] ;  /* 0x00016200ff0877ac */ /* 0x000e620008000c00 */
[----:B------:R-:W2:Y:S01]  /*2d70*/  LDCU UR12, c[0x0][0xb0c] ;  /* 0x00016180ff0c77ac */ /* 0x000ea20008000800 */
[----:B------:R-:W3:Y:S01]  /*2d80*/  LDCU UR13, c[0x0][0xb20] ;  /* 0x00016400ff0d77ac */ /* 0x000ee20008000800 */
[----:B-1----:R-:W-:Y:S02]  /*2d90*/  UIMAD.WIDE.U32 UR6, UR45, UR8, URZ ;  /* 0x000000082d0672a5 */ /* 0x002fe4000f8e00ff */
[----:B------:R-:W-:Y:S02]  /*2da0*/  UIMAD.WIDE.U32 UR4, UR44, UR11, URZ ;  /* 0x0000000b2c0472a5 */ /* 0x000fe4000f8e00ff */
[----:B--2---:R-:W-:Y:S02]  /*2db0*/  UISETP.NE.AND UP2, UPT, UR12, 0x1, UPT ;  /* 0x000000010c00788c */ /* 0x004fe4000bf45270 */
[----:B------:R-:W-:Y:S01]  /*2dc0*/  UISETP.NE.AND UP0, UPT, UR10, 0x1, UPT ;  /* 0x000000010a00788c */ /* 0x000fe2000bf05270 */
[----:B------:R-:W-:-:S02]  /*2dd0*/  UMOV UR6, UR7 ;  /* 0x0000000700067c82 */ /* 0x000fc40008000000 */
[----:B------:R-:W-:Y:S01]  /*2de0*/  UMOV UR4, UR5 ;  /* 0x0000000500047c82 */ /* 0x000fe20008000000 */
[----:B------:R-:W-:Y:S02]  /*2df0*/  USHF.R.U32.HI UR6, URZ, UR9, UR6 ;  /* 0x00000009ff067299 */ /* 0x000fe40008011606 */
[----:B---3--:R-:W-:Y:S02]  /*2e00*/  USHF.R.U32.HI UR4, URZ, UR13, UR4 ;  /* 0x0000000dff047299 */ /* 0x008fe40008011604 */
[----:B------:R-:W-:Y:S02]  /*2e10*/  USEL UR5, UR45, UR6, !UP2 ;  /* 0x000000062d057287 */ /* 0x000fe4000d000000 */
[----:B------:R-:W-:-:S04]  /*2e20*/  USEL UR4, UR44, UR4, !UP0 ;  /* 0x000000042c047287 */ /* 0x000fc8000c000000 */
[----:B------:R-:W-:Y:S02]  /*2e30*/  UIADD3 UR6, UPT, UPT, UR5, -UR4, URZ ;  /* 0x8000000405067290 */ /* 0x000fe4000fffe0ff */
[----:B------:R-:W-:Y:S02]  /*2e40*/  UIADD3 UR4, UPT, UPT, -UR5, UR4, URZ ;  /* 0x0000000405047290 */ /* 0x000fe4000fffe1ff */
[----:B------:R-:W-:Y:S02]  /*2e50*/  UIMAD UR44, UR6, UR10, UR44 ;  /* 0x0000000a062c72a4 */ /* 0x000fe4000f8e022c */
[----:B------:R-:W-:-:S12]  /*2e60*/  UIMAD UR45, UR4, UR12, UR45 ;  /* 0x0000000c042d72a4 */ /* 0x000fd8000f8e022d */
.L_x_39:
[----:B------:R-:W-:Y:S02]  /*2e70*/  R2UR UR5, R49 ;  /* 0x00000000310572ca */ /* 0x000fe400000e0000 */
[----:B------:R-:W-:Y:S02]  /*2e80*/  R2UR UR4, R48 ;  /* 0x00000000300472ca */ /* 0x000fe400000e0000 */
[----:B------:R-:W-:Y:S02]  /*2e90*/  PLOP3.LUT P1, PT, PT, PT, PT, 0x80, 0x8 ;  /* 0x000000000008781c */ /* 0x000fe40003f2f070 */
[----:B------:R-:W-:-:S07]  /*2ea0*/  LOP3.LUT R2, R2, 0x1, RZ, 0x3c, !PT ;  /* 0x0000000102027812 */ /* 0x000fce00078e3cff */
[----:B------:R-:W-:Y:S02]  /*2eb0*/  UIADD3 UR21, UPT, UPT, UR45, UR5, URZ ;  /* 0x000000052d157290 */ /* 0x000fe4000fffe0ff */
[----:B------:R-:W-:Y:S01]  /*2ec0*/  UIADD3 UR19, UPT, UPT, UR44, UR4, URZ ;  /* 0x000000042c137290 */ /* 0x000fe2000fffe0ff */
[----:B------:R-:W-:Y:S11]  /*2ed0*/  BRA.U UP1, `(.L_x_40) ;  /* 0xffffffe901a47547 */ /* 0x000ff6000b83ffff */
[----:B------:R-:W-:Y:S01]  /*2ee0*/  UIADD3 UR24, UPT, UPT, UR24, 0x88, URZ ;  /* 0x0000008818187890 */ /* 0x000fe2000fffe0ff */
[----:B------:R-:W-:-:S03]  /*2ef0*/  MOV R2, UR23 ;  /* 0x0000001700027c02 */ /* 0x000fc60008000f00 */
[----:B------:R-:W-:Y:S01]  /*2f00*/  ULEA UR4, UR25, UR24, 0x3 ;  /* 0x0000001819047291 */ /* 0x000fe2000f8e18ff */
[----:B------:R-:W-:-:S08]  /*2f10*/  SHF.L.U32 R2, R2, 0x1f, RZ ;  /* 0x0000001f02027819 */ /* 0x000fd000000006ff */
[----:B------:R-:W1:Y:S02]  /*2f20*/  SYNCS.PHASECHK.TRANS64.TRYWAIT P0, [UR4], R2 ;  /* 0x00000002ff0075a7 */ /* 0x000e640008001104 */
[----:B-1----:R-:W-:Y:S05]  /*2f30*/  @!P0 BRA `(.L_x_41) ;  /* 0x0000006000848947 */ /* 0x002fea0003800000 */
.L_x_145:
[----:B------:R-:W-:-:S04]  /*2f40*/  UIADD3 UR4, UPT, UPT, UR25, 0x1, URZ ;  /* 0x0000000119047890 */ /* 0x000fc8000fffe0ff */
[----:B------:R-:W-:-:S04]  /*2f50*/  UISETP.NE.AND UP0, UPT, UR4, 0x11, UPT ;  /* 0x000000110400788c */ /* 0x000fc8000bf05270 */
[----:B------:R-:W-:Y:S02]  /*2f60*/  USEL UR5, URZ, 0x1, UP0 ;  /* 0x00000001ff057887 */ /* 0x000fe40008000000 */
[----:B------:R-:W-:Y:S02]  /*2f70*/  USEL UR4, UR4, URZ, UP0 ;  /* 0x000000ff04047287 */ /* 0x000fe40008000000 */
[----:B------:R-:W-:Y:S02]  /*2f80*/  ULOP3.LUT UR6, UR23, UR5, URZ, 0x3c, !UPT ;  /* 0x0000000517067292 */ /* 0x000fe4000f8e3cff */
[----:B------:R-:W-:-:S04]  /*2f90*/  ULEA UR5, UR4, UR24, 0x3 ;  /* 0x0000001804057291 */ /* 0x000fc8000f8e18ff */
[----:B-1----:R-:W-:-:S04]  /*2fa0*/  MOV R2, UR6 ;  /* 0x0000000600027c02 */ /* 0x002fc80008000f00 */
[----:B------:R-:W-:-:S04]  /*2fb0*/  SHF.L.U32 R2, R2, 0x1f, RZ ;  /* 0x0000001f02027819 */ /* 0x000fc800000006ff */
[----:B------:R-:W1:Y:S02]  /*2fc0*/  SYNCS.PHASECHK.TRANS64.TRYWAIT P0, [UR5], R2 ;  /* 0x00000002ff0075a7 */ /* 0x000e640008001105 */
[----:B-1----:R-:W-:Y:S05]  /*2fd0*/  @!P0 BRA `(.L_x_42) ;  /* 0x0000006000748947 */ /* 0x002fea0003800000 */
.L_x_147:
        /* <DEDUP_REMOVED lines=10> */
.L_x_149:
        /* <DEDUP_REMOVED lines=10> */
.L_x_151:
        /* <DEDUP_REMOVED lines=10> */
.L_x_153:
        /* <DEDUP_REMOVED lines=10> */
.L_x_155:
        /* <DEDUP_REMOVED lines=10> */
.L_x_157:
        /* <DEDUP_REMOVED lines=10> */
.L_x_159:
        /* <DEDUP_REMOVED lines=10> */
.L_x_161:
        /* <DEDUP_REMOVED lines=10> */
.L_x_163:
        /* <DEDUP_REMOVED lines=10> */
.L_x_165:
        /* <DEDUP_REMOVED lines=10> */
.L_x_167:
        /* <DEDUP_REMOVED lines=10> */
.L_x_169:
        /* <DEDUP_REMOVED lines=10> */
.L_x_171:
        /* <DEDUP_REMOVED lines=10> */
.L_x_173:
        /* <DEDUP_REMOVED lines=10> */
.L_x_175:
[----:B------:R-:W-:-:S04]  /*38a0*/  UIADD3 UR4, UPT, UPT, UR4, 0x1, URZ ;  /* 0x0000000104047890 */ /* 0x000fc8000fffe0ff */
[----:B------:R-:W-:-:S04]  /*38b0*/  UISETP.NE.AND UP0, UPT, UR4, 0x11, UPT ;  /* 0x000000110400788c */ /* 0x000fc8000bf05270 */
[----:B------:R-:W-:Y:S02]  /*38c0*/  USEL UR5, URZ, 0x1, UP0 ;  /* 0x00000001ff057887 */ /* 0x000fe40008000000 */
[----:B------:R-:W-:Y:S02]  /*38d0*/  USEL UR4, UR4, URZ, UP0 ;  /* 0x000000ff04047287 */ /* 0x000fe40008000000 */
[----:B------:R-:W-:Y:S02]  /*38e0*/  ULOP3.LUT UR5, UR6, UR5, URZ, 0x3c, !UPT ;  /* 0x0000000506057292 */ /* 0x000fe4000f8e3cff */
[----:B------:R-:W-:-:S04]  /*38f0*/  ULEA UR4, UR4, UR24, 0x3 ;  /* 0x0000001804047291 */ /* 0x000fc8000f8e18ff */
[----:B-1----:R-:W-:Y:S02]  /*3900*/  IMAD.U32 R2, RZ, RZ, UR5 ;  /* 0x00000005ff027e24 */ /* 0x002fe4000f8e00ff */
[----:B------:R-:W-:-:S03]  /*3910*/  MOV R0, UR4 ;  /* 0x0000000400007c02 */ /* 0x000fc60008000f00 */
[----:B------:R-:W-:-:S07]  /*3920*/  SHF.L.U32 R2, R2, 0x1f, RZ ;  /* 0x0000001f02027819 */ /* 0x000fce00000006ff */
.L_x_57:
[----:B-1----:R1:W2:Y:S02]  /*3930*/  SYNCS.PHASECHK.TRANS64.TRYWAIT P0, [R0+URZ], R2 ;  /* 0x00000002000075a7 */ /* 0x0022a400080011ff */
[----:B--2---:R-:W-:Y:S05]  /*3940*/  @!P0 NANOSLEEP.SYNCS 0x989680 ;  /* 0x009896800000895d */ /* 0x004fea0003900000 */
[----:B------:R-:W2:Y:S02]  /*3950*/  @!P0 SYNCS.PHASECHK.TRANS64 P0, [R0+URZ], R2 ;  /* 0x00000002000085a7 */ /* 0x000ea400080010ff */
[----:B--2---:R-:W-:Y:S05]  /*3960*/  @P0 EXIT ;  /* 0x000000000000094d */ /* 0x004fea0003800000 */
[----:B------:R-:W-:Y:S05]  /*3970*/  BRA `(.L_x_57) ;  /* 0xfffffffc00ec7947 */ /* 0x000fea000383ffff */
.L_x_22:
[----:B------:R-:W2:Y:S02]  /*3980*/  S2UR UR4, SR_CgaCtaId ;  /* 0x00000000000479c3 */ /* 0x000ea40000008800 */
[----:B--2---:R-:W-:-:S04]  /*3990*/  UISETP.NE.AND UP0, UPT, UR4, URZ, UPT ;  /* 0x000000ff0400728c */ /* 0x004fc8000bf05270 */
[----:B------:R-:W-:-:S09]  /*39a0*/  UISETP.NE.OR UP0, UPT, UR18, 0x1, UP0 ;  /* 0x000000011200788c */ /* 0x000fd20008705670 */
[----:B------:R-:W-:Y:S05]  /*39b0*/  BRA.U UP0, `(.L_x_58) ;  /* 0x0000000100b47547 */ /* 0x000fea000b800000 */
[----:B------:R-:W2:Y:S01]  /*39c0*/  S2UR UR5, SR_CgaCtaId ;  /* 0x00000000000579c3 */ /* 0x000ea20000008800 */
[----:B------:R-:W-:Y:S01]  /*39d0*/  UMOV UR4, 0x400 ;  /* 0x0000040000047882 */ /* 0x000fe20000000000 */
[----:B------:R-:W-:Y:S01]  /*39e0*/  HFMA2 R2, -RZ, RZ, 0, 5.9604644775390625e-08 ;  /* 0x00000001ff027431 */ /* 0x000fe200000001ff */
[----:B------:R-:W-:Y:S01]  /*39f0*/  ISETP.GE.U32.AND P0, PT, R3, 0x2, PT ;  /* 0x000000020300780c */ /* 0x000fe20003f06070 */
[----:B------:R-:W-:Y:S01]  /*3a00*/  IMAD.MOV.U32 R8, RZ, RZ, RZ ;  /* 0x000000ffff087224 */ /* 0x000fe200078e00ff */
[----:B--2---:R-:W-:-:S04]  /*3a10*/  ULEA UR4, UR5, UR4, 0x18 ;  /* 0x0000000405047291 */ /* 0x004fc8000f8ec0ff */
[----:B------:R-:W-:Y:S02]  /*3a20*/  UIADD3 UR5, UPT, UPT, UR4, 0x158, URZ ;  /* 0x0000015804057890 */ /* 0x000fe4000fffe0ff */
[----:B------:R-:W-:Y:S02]  /*3a30*/  UIADD3 UR8, UPT, UPT, UR4, 0x150, URZ ;  /* 0x0000015004087890 */ /* 0x000fe4000fffe0ff */
[----:B------:R-:W-:-:S12]  /*3a40*/  UPRMT UR5, URZ, 0x654, UR5 ;  /* 0x00000654ff057896 */ /* 0x000fd80008000005 */
.L_x_61:
[----:B------:R-:W-:Y:S01]  /*3a50*/  SHF.L.U32 R6, R2, 0x1f, RZ ;  /* 0x0000001f02067819 */ /* 0x000fe200000006ff */
[----:B------:R-:W-:Y:S02]  /*3a60*/  IMAD.U32 R4, RZ, RZ, UR8 ;  /* 0x00000008ff047e24 */ /* 0x000fe4000f8e00ff */
[----:B------:R-:W-:Y:S01]  /*3a70*/  @!P0 IMAD.MOV.U32 R5, RZ, RZ, 0x10 ;  /* 0x00000010ff058424 */ /* 0x000fe200078e00ff */
[----:B------:R-:W2:Y:S02]  /*3a80*/  SYNCS.PHASECHK.TRANS64.TRYWAIT P1, [UR4+0x158], R6 ;  /* 0x00015806ff0075a7 */ /* 0x000ea40008021104 */
[----:B------:R-:W-:-:S04]  /*3a90*/  PRMT R4, R3, 0x654, R4 ;  /* 0x0000065403047816 */ /* 0x000fc80000000004 */
[----:B------:R-:W-:Y:S01]  /*3aa0*/  SEL R0, R4, R0, !P0 ;  /* 0x0000000004007207 */ /* 0x000fe20004000000 */
[----:B--2---:R-:W-:Y:S06]  /*3ab0*/  @!P1 BRA `(.L_x_59) ;  /* 0x0000005c00249947 */ /* 0x004fec0003800000 */
.L_x_177:
[----:B------:R-:W-:Y:S01]  /*3ac0*/  UIADD3 UR6, UPT, UPT, UR4, 0x190, URZ ;  /* 0x0000019004067890 */ /* 0x000fe2000fffe0ff */
[----:B------:R3:W-:Y:S01]  /*3ad0*/  @!P0 SYNCS.ARRIVE.TRANS64.RED RZ, [R0+URZ], R5 ;  /* 0x0000000500ff89a7 */ /* 0x0007e200080004ff */
[----:B------:R-:W-:Y:S01]  /*3ae0*/  UIADD3 UR7, UPT, UPT, UR4, 0x150, URZ ;  /* 0x0000015004077890 */ /* 0x000fe2000fffe0ff */
[----:B------:R-:W-:-:S08]  /*3af0*/  LOP3.LUT R2, R2, 0x1, RZ, 0x3c, !PT ;  /* 0x0000000102027812 */ /* 0x000fd000078e3cff */
[----:B------:R-:W-:Y:S06]  /*3b00*/  UGETNEXTWORKID.BROADCAST [UR6], [UR7] ;  /* 0x00000000060073ca */ /* 0x000fec0008000100 */
[----:B---3--:R-:W-:-:S04]  /*3b10*/  SHF.L.U32 R5, R8, 0x1f, RZ ;  /* 0x0000001f08057819 */ /* 0x008fc800000006ff */
[----:B------:R-:W3:Y:S02]  /*3b20*/  SYNCS.PHASECHK.TRANS64.TRYWAIT P1, [UR4+0x150], R5 ;  /* 0x00015005ff0075a7 */ /* 0x000ee40008021104 */
[----:B---3--:R-:W-:Y:S05]  /*3b30*/  @!P1 BRA `(.L_x_60) ;  /* 0x0000005c001c9947 */ /* 0x008fea0003800000 */
.L_x_179:
[----:B--2---:R-:W2:Y:S01]  /*3b40*/  LDS.128 R4, [UR4+0x190] ;  /* 0x00019004ff047984 */ /* 0x004ea20008000c00 */
[----:B------:R-:W-:Y:S01]  /*3b50*/  LOP3.LUT R8, R8, 0x1, RZ, 0x3c, !PT ;  /* 0x0000000108087812 */ /* 0x000fe200078e3cff */
[----:B------:R-:W-:Y:S01]  /*3b60*/  @!PT LDS RZ, [RZ] ;  /* 0x00000000fffff984 */ /* 0x000fe20000000800 */
[----:B------:R-:W-:Y:S01]  /*3b70*/  @!PT LDS RZ, [RZ] ;  /* 0x00000000fffff984 */ /* 0x000fe20000000800 */
[----:B------:R-:W-:Y:S01]  /*3b80*/  @!PT LDS RZ, [RZ] ;  /* 0x00000000fffff984 */ /* 0x000fe20000000800 */
[----:B------:R-:W-:Y:S01]  /*3b90*/  @!PT LDS RZ, [RZ] ;  /* 0x00000000fffff984 */ /* 0x000fe20000000800 */
[----:B------:R3:W-:Y:S06]  /*3ba0*/  MEMBAR.ALL.CTA ;  /* 0x0000000000007992 */ /* 0x0007ec0000008000 */
[----:B---3--:R-:W3:Y:S02]  /*3bb0*/  FENCE.VIEW.ASYNC.S ;  /* 0x00000000000073c6 */ /* 0x008ee40000000000 */
[----:B---3--:R-:W-:Y:S01]  /*3bc0*/  SYNCS.ARRIVE.TRANS64.RED.A1T0 RZ, [UR5], RZ ;  /* 0x000000ffffff79a7 */ /* 0x008fe20008100405 */
[----:B--2---:R-:W-:-:S13]  /*3bd0*/  LOP3.LUT P1, RZ, R6, 0x1, RZ, 0xc0, !PT ;  /* 0x0000000106ff7812 */ /* 0x004fda000782c0ff */
[----:B------:R-:W-:Y:S05]  /*3be0*/  @P1 BRA `(.L_x_61) ;  /* 0xfffffffc00981947 */ /* 0x000fea000383ffff */
[----:B------:R-:W-:-:S04]  /*3bf0*/  SHF.L.U32 R0, R2, 0x1f, RZ ;  /* 0x0000001f02007819 */ /* 0x000fc800000006ff */
[----:B------:R-:W2:Y:S02]  /*3c00*/  SYNCS.PHASECHK.TRANS64 P0, [UR4+0x158], R0 ;  /* 0x00015800ff0075a7 */ /* 0x000ea40008001004 */
[----:B-12---:R-:W-:Y:S05]  /*3c10*/  @P0 EXIT ;  /* 0x000000000000094d */ /* 0x006fea0003800000 */
[----:B------:R-:W-:-:S07]  /*3c20*/  MOV R0, UR4 ;  /* 0x0000000400007c02 */ /* 0x000fce0008000f00 */
.L_x_62:
[----:B-1----:R-:W-:-:S04]  /*3c30*/  SHF.L.U32 R3, R2, 0x1f, RZ ;  /* 0x0000001f02037819 */ /* 0x002fc800000006ff */
[----:B------:R1:W2:Y:S03]  /*3c40*/  SYNCS.PHASECHK.TRANS64.TRYWAIT P0, [R0+URZ+0x158], R3 ;  /* 0x00015803000075a7 */ /* 0x0002a600080011ff */
[----:B--2---:R-:W-:Y:S05]  /*3c50*/  @!P0 NANOSLEEP.SYNCS 0x989680 ;  /* 0x009896800000895d */ /* 0x004fea0003900000 */
[----:B------:R-:W2:Y:S02]  /*3c60*/  @!P0 SYNCS.PHASECHK.TRANS64 P0, [R0+URZ+0x158], R3 ;  /* 0x00015803000085a7 */ /* 0x000ea400080010ff */
[----:B--2---:R-:W-:Y:S05]  /*3c70*/  @P0 EXIT ;  /* 0x000000000000094d */ /* 0x004fea0003800000 */
[----:B------:R-:W-:Y:S05]  /*3c80*/  BRA `(.L_x_62) ;  /* 0xfffffffc00e87947 */ /* 0x000fea000383ffff */
.L_x_58:
[----:B------:R-:W-:Y:S05]  /*3c90*/  BRA.U UP4, `(.L_x_63) ;  /* 0x00000011049c7547 */ /* 0x000fea000b800000 */
[----:B------:R-:W2:Y:S01]  /*3ca0*/  S2UR UR4, SR_CgaCtaId ;  /* 0x00000000000479c3 */ /* 0x000ea20000008800 */
[----:B------:R-:W-:Y:S01]  /*3cb0*/  UMOV UR5, 0x40 ;  /* 0x0000004000057882 */ /* 0x000fe20000000000 */
[----:B------:R-:W-:Y:S01]  /*3cc0*/  NOP ;  /* 0x0000000000007918 */ /* 0x000fe20000000000 */
[----:B------:R-:W-:Y:S01]  /*3cd0*/  UMOV UR6, 0x400 ;  /* 0x0000040000067882 */ /* 0x000fe20000000000 */
[----:B--2---:R-:W-:Y:S02]  /*3ce0*/  ULEA UR5, UR4, UR5, 0x18 ;  /* 0x0000000504057291 */ /* 0x004fe4000f8ec0ff */
[----:B------:R-:W-:-:S07]  /*3cf0*/  ULEA UR6, UR4, UR6, 0x18 ;  /* 0x0000000604067291 */ /* 0x000fce000f8ec0ff */
[----:B------:R-:W2:Y:S02]  /*3d00*/  LDS.U8 R3, [UR5+0x1c] ;  /* 0x00001c05ff037984 */ /* 0x000ea40008000000 */
[----:B--2---:R-:W-:-:S13]  /*3d10*/  ISETP.NE.AND P0, PT, R3, RZ, PT ;  /* 0x000000ff0300720c */ /* 0x004fda0003f05270 */
[----:B------:R-:W-:Y:S05]  /*3d20*/  @P0 BRA `(.L_x_64) ;  /* 0x0000000400080947 */ /* 0x000fea0003800000 */
[----:B------:R-:W-:Y:S02]  /*3d30*/  UISETP.NE.U32.AND UP1, UPT, UR41, 0x1, UPT ;  /* 0x000000012900788c */ /* 0x000fe4000bf25070 */
[----:B------:R-:W-:-:S07]  /*3d40*/  UIADD3 UR7, UPT, UPT, UR5, 0x8, URZ ;  /* 0x0000000805077890 */ /* 0x000fce000fffe0ff */
[----:B------:R-:W-:Y:S05]  /*3d50*/  BRA.U !UP1, `(.L_x_65) ;  /* 0x00000001099c7547 */ /* 0x000fea000b800000 */
[----:B------:R-:W-:Y:S01]  /*3d60*/  ELECT P0, URZ, PT ;  /* 0x0000000000ff782f */ /* 0x000fe20003800000 */
[----:B------:R-:W-:-:S12]  /*3d70*/  BSSY B0, `(.L_x_65) ;  /* 0x0000025000007945 */ /* 0x000fd80003800000 */
[----:B------:R-:W-:Y:S05]  /*3d80*/  @!P0 BRA `(.L_x_66) ;  /* 0x00000000008c8947 */ /* 0x000fea0003800000 */
[----:B------:R-:W-:-:S05]  /*3d90*/  UMOV UR4, 0x10 ;  /* 0x0000001000047882 */ /* 0x000fca0000000000 */
[----:B------:R-:W-:Y:S04]  /*3da0*/  DEPBAR.LE SB2, 0x36 ;  /* 0x0000ad800000791a */ /* 0x000fe80000000000 */
[----:B------:R-:W2:Y:S02]  /*3db0*/  UTCATOMSWS.2CTA.FIND_AND_SET.ALIGN UP0, UR4, UR4 ;  /* 0x00000004000475e3 */ /* 0x000ea40008200800 */
[----:B--2---:R-:W-:Y:S01]  /*3dc0*/  MOV R10, UR4 ;  /* 0x00000004000a7c02 */ /* 0x004fe20008000f00 */
[----:B------:R-:W-:Y:S06]  /*3dd0*/  BRA.U UP0, `(.L_x_67) ;  /* 0x0000000100187547 */ /* 0x000fec000b800000 */
.L_x_68:
[----:B------:R-:W-:Y:S05]  /*3de0*/  NANOSLEEP 0x64 ;  /* 0x000000640000795d */ /* 0x000fea0003800000 */
[----:B------:R-:W-:-:S05]  /*3df0*/  UMOV UR4, 0x10 ;  /* 0x0000001000047882 */ /* 0x000fca0000000000 */
[----:B------:R-:W-:Y:S04]  /*3e00*/  DEPBAR.LE SB2, 0x36 ;  /* 0x0000ad800000791a */ /* 0x000fe80000000000 */
[----:B------:R-:W2:Y:S02]  /*3e10*/  UTCATOMSWS.2CTA.FIND_AND_SET.ALIGN UP0, UR4, UR4 ;  /* 0x00000004000475e3 */ /* 0x000ea40008200800 */
[----:B--2---:R-:W-:Y:S01]  /*3e20*/  MOV R10, UR4 ;  /* 0x00000004000a7c02 */ /* 0x004fe20008000f00 */
[----:B------:R-:W-:Y:S05]  /*3e30*/  BRA.U !UP0, `(.L_x_68) ;  /* 0xfffffffd08e87547 */ /* 0x000fea000b83ffff */
.L_x_67:
[----:B------:R-:W2:Y:S01]  /*3e40*/  LDS R6, [UR5+0x10] ;  /* 0x00001005ff067984 */ /* 0x000ea20008000800 */
[----:B------:R-:W-:Y:S01]  /*3e50*/  IMAD.U32 R3, RZ, RZ, UR6 ;  /* 0x00000006ff037e24 */ /* 0x000fe2000f8e00ff */
[----:B------:R-:W-:-:S03]  /*3e60*/  MOV R4, UR40 ;  /* 0x0000002800047c02 */ /* 0x000fc60008000f00 */
[----:B------:R-:W-:Y:S01]  /*3e70*/  VIADD R3, R3, 0x1a0 ;  /* 0x000001a003037836 */ /* 0x000fe20000000000 */
[----:B--2---:R-:W-:-:S04]  /*3e80*/  SHF.L.U32 R6, R6, 0x1f, RZ ;  /* 0x0000001f06067819 */ /* 0x004fc800000006ff */
[----:B------:R-:W2:Y:S02]  /*3e90*/  SYNCS.PHASECHK.TRANS64.TRYWAIT P0, [UR5+0x8], R6 ;  /* 0x00000806ff0075a7 */ /* 0x000ea40008001105 */
[----:B--2---:R-:W-:Y:S05]  /*3ea0*/  @P0 BRA `(.L_x_69) ;  /* 0x0000000000080947 */ /* 0x004fea0003800000 */
[----:B------:R-:W2:Y:S02]  /*3eb0*/  SYNCS.PHASECHK.TRANS64.TRYWAIT P0, [UR5+0x8], R6 ;  /* 0x00000806ff0075a7 */ /* 0x000ea40008001105 */
[----:B--2---:R-:W-:Y:S05]  /*3ec0*/  @!P0 BRA `(.L_x_70) ;  /* 0x0000005800508947 */ /* 0x004fea0003800000 */
.L_x_69:
[----:B------:R-:W-:Y:S01]  /*3ed0*/  PRMT R4, R4, 0x654, R3 ;  /* 0x0000065404047816 */ /* 0x000fe20000000003 */
[----:B------:R-:W-:Y:S01]  /*3ee0*/  HFMA2 R3, -RZ, RZ, 0, 5.9604644775390625e-08 ;  /* 0x00000001ff037431 */ /* 0x000fe200000001ff */
[----:B------:R-:W-:Y:S01]  /*3ef0*/  UPRMT UR4, UR40, 0x654, UR7 ;  /* 0x0000065428047896 */ /* 0x000fe20008000007 */
[----:B------:R-:W-:Y:S02]  /*3f00*/  IMAD.MOV.U32 R8, RZ, RZ, 0xffff ;  /* 0x0000ffffff087424 */ /* 0x000fe400078e00ff */
[----:B--2---:R-:W-:Y:S02]  /*3f10*/  IMAD.MOV.U32 R6, RZ, RZ, 0x4 ;  /* 0x00000004ff067424 */ /* 0x004fe400078e00ff */
[----:B------:R-:W-:Y:S01]  /*3f20*/  IMAD.SHL.U32 R9, R10, 0x20, RZ ;  /* 0x000000200a097824 */ /* 0x000fe200078e00ff */
[----:B------:R-:W-:Y:S02]  /*3f30*/  MOV R5, UR4 ;  /* 0x0000000400057c02 */ /* 0x000fe40008000f00 */
[-C--:B------:R-:W-:Y:S01]  /*3f40*/  SHF.L.U32 R8, R8, R10.reuse, RZ ;  /* 0x0000000a08087219 */ /* 0x080fe200000006ff */
[----:B------:R2:W-:Y:S01]  /*3f50*/  SYNCS.ARRIVE.TRANS64.RED RZ, [UR4], R6 ;  /* 0x00000006ffff79a7 */ /* 0x0005e20008000404 */
[----:B------:R-:W-:Y:S01]  /*3f60*/  SHF.L.U32 R7, R3, R10, RZ ;  /* 0x0000000a03077219 */ /* 0x000fe200000006ff */
[----:B------:R2:W-:Y:S04]  /*3f70*/  STS [UR6+0x1a0], R9 ;  /* 0x0001a009ff007988 */ /* 0x0005e80008000806 */
[----:B------:R2:W-:Y:S04]  /*3f80*/  STAS [R4.64], R10 ;  /* 0x0000000a04007dbd */ /* 0x0005e8000c0008ff */
[----:B------:R2:W-:Y:S04]  /*3f90*/  ATOMS.OR RZ, [UR5+0x14], R8 ;  /* 0x00001408ffff798c */ /* 0x0005e8000b000005 */
[----:B------:R2:W-:Y:S04]  /*3fa0*/  ATOMS.OR RZ, [UR5+0x18], R7 ;  /* 0x00001807ffff798c */ /* 0x0005e8000b000005 */
[----:B------:R2:W-:Y:S02]  /*3fb0*/  ATOMS.XOR RZ, [UR5+0x10], R3 ;  /* 0x00001003ffff798c */ /* 0x0005e4000b800005 */
.L_x_66:
[----:B-1----:R-:W-:Y:S05]  /*3fc0*/  BSYNC B0 ;  /* 0x0000000000007941 */ /* 0x002fea0003800000 */
.L_x_65:
[----:B------:R-:W-:Y:S05]  /*3fd0*/  BRA.U UP1, `(.L_x_71) ;  /* 0x00000001016c7547 */ /* 0x000fea000b800000 */
[----:B------:R-:W-:-:S03]  /*3fe0*/  UMOV UR4, 0xffffffff ;  /* 0xffffffff00047882 */ /* 0x000fc60000000000 */
[----:B------:R-:W-:Y:S05]  /*3ff0*/  BRA.DIV UR4, `(.L_x_72) ;  /* 0x0000005a041c7947 */ /* 0x000fea000b800000 */
[----:B------:R-:W-:-:S13]  /*4000*/  ELECT P6, URZ, PT ;  /* 0x0000000000ff782f */ /* 0x000fda00038c0000 */
.L_x_182:
[----:B------:R-:W-:Y:S05]  /*4010*/  @!P6 BRA `(.L_x_71) ;  /* 0x00000000005ce947 */ /* 0x000fea0003800000 */
[----:B--2---:R-:W2:Y:S02]  /*4020*/  LDS R4, [UR5+0x10] ;  /* 0x00001005ff047984 */ /* 0x004ea40008000800 */
[----:B--2---:R-:W-:-:S04]  /*4030*/  SHF.L.U32 R4, R4, 0x1f, RZ ;  /* 0x0000001f04047819 */ /* 0x004fc800000006ff */
[----:B------:R-:W2:Y:S02]  /*4040*/  SYNCS.PHASECHK.TRANS64.TRYWAIT P0, [UR5+0x8], R4 ;  /* 0x00000804ff0075a7 */ /* 0x000ea40008001105 */
[----:B--2---:R-:W-:Y:S05]  /*4050*/  @P0 BRA `(.L_x_73) ;  /* 0x0000000000080947 */ /* 0x004fea0003800000 */
[----:B------:R-:W2:Y:S02]  /*4060*/  SYNCS.PHASECHK.TRANS64.TRYWAIT P0, [UR5+0x8], R4 ;  /* 0x00000804ff0075a7 */ /* 0x000ea40008001105 */
[----:B--2---:R-:W-:Y:S05]  /*4070*/  @!P0 BRA `(.L_x_74) ;  /* 0x00000058001c8947 */ /* 0x004fea0003800000 */
.L_x_73:
[----:B------:R-:W3:Y:S01]  /*4080*/  LDS R6, [UR6+0x1a0] ;  /* 0x0001a006ff067984 */ /* 0x000ee20008000800 */
[----:B--2---:R-:W-:Y:S02]  /*4090*/  HFMA2 R3, -RZ, RZ, 0, 5.9604644775390625e-08 ;  /* 0x00000001ff037431 */ /* 0x004fe400000001ff */
[----:B------:R-:W-:Y:S01]  /*40a0*/  IMAD.MOV.U32 R4, RZ, RZ, 0xffff ;  /* 0x0000ffffff047424 */ /* 0x000fe200078e00ff */
[----:B------:R-:W-:Y:S01]  /*40b0*/  UPRMT UR4, UR40, 0x654, UR7 ;  /* 0x0000065428047896 */ /* 0x000fe20008000007 */
[----:B---3--:R-:W-:-:S03]  /*40c0*/  IMAD.SHL.U32 R5, R6, 0x20, RZ ;  /* 0x0000002006057824 */ /* 0x008fc600078e00ff */
[-C--:B------:R-:W-:Y:S02]  /*40d0*/  SHF.L.U32 R4, R4, R6.reuse, RZ ;  /* 0x0000000604047219 */ /* 0x080fe400000006ff */
[----:B------:R-:W-:Y:S01]  /*40e0*/  SHF.L.U32 R6, R3, R6, RZ ;  /* 0x0000000603067219 */ /* 0x000fe200000006ff */
[----:B------:R3:W-:Y:S04]  /*40f0*/  STS [UR6+0x1a0], R5 ;  /* 0x0001a005ff007988 */ /* 0x0007e80008000806 */
[----:B------:R3:W-:Y:S04]  /*4100*/  ATOMS.OR RZ, [UR5+0x14], R4 ;  /* 0x00001404ffff798c */ /* 0x0007e8000b000005 */
[----:B------:R3:W-:Y:S01]  /*4110*/  ATOMS.OR RZ, [UR5+0x18], R6 ;  /* 0x00001806ffff798c */ /* 0x0007e2000b000005 */
[----:B------:R-:W-:Y:S03]  /*4120*/  SYNCS.ARRIVE.TRANS64.RED.A1T0 RZ, [UR4], RZ ;  /* 0x000000ffffff79a7 */ /* 0x000fe60008100404 */
[----:B------:R3:W-:Y:S01]  /*4130*/  ATOMS.XOR RZ, [UR5+0x10], R3 ;  /* 0x00001003ffff798c */ /* 0x0007e2000b800005 */
[----:B------:R-:W-:Y:S05]  /*4140*/  BRA `(.L_x_71) ;  /* 0x0000000000107947 */ /* 0x000fea0003800000 */
.L_x_64:
[----:B------:R-:W-:Y:S02]  /*4150*/  MOV R3, 0xffffffff ;  /* 0xffffffff00037802 */ /* 0x000fe40000000f00 */
[----:B------:R-:W-:-:S03]  /*4160*/  MOV R4, 0x4190 ;  /* 0x0000419000047802 */ /* 0x000fc60000000f00 */
[----:B------:R2:W-:Y:S04]  /*4170*/  STS [UR6+0x1a0], R3 ;  /* 0x0001a003ff007988 */ /* 0x0005e80008000806 */
[----:B-12--5:R-:W-:Y:S05]  /*4180*/  CALL.REL.NOINC `($__internal_1_$__cuda_sm10x_tcgen05_guardrail_trap_phase_invalid_during_alloc) ;  /* 0x0000005c00587944 */ /* 0x026fea0003c00000 */
.L_x_71:
[----:B------:R-:W-:Y:S05]  /*4190*/  WARPSYNC.ALL ;  /* 0x0000000000007948 */ /* 0x000fea0003800000 */
[----:B------:R-:W4:Y:S01]  /*41a0*/  S2UR UR21, SR_CgaCtaId ;  /* 0x00000000001579c3 */ /* 0x000f220000008800 */
[----:B------:R-:W-:Y:S01]  /*41b0*/  UMOV UR4, 0x400 ;  /* 0x0000040000047882 */ /* 0x000fe20000000000 */
[----:B------:R-:W-:-:S06]  /*41c0*/  NOP ;  /* 0x0000000000007918 */ /* 0x000fcc0000000000 */
[----:B------:R-:W-:Y:S06]  /*41d0*/  BAR.ARV 0x6, 0xa0 ;  /* 0x0182800000007b1d */ /* 0x000fec0000002000 */
[----:B------:R-:W1:Y:S01]  /*41e0*/  LDCU UR6, c[0x0][0x390] ;  /* 0x00007200ff0677ac */ /* 0x000e620008000800 */
[----:B------:R-:W-:Y:S01]  /*41f0*/  LOP3.LUT R2, R2, 0xffff, RZ, 0xc0, !PT ;  /* 0x0000ffff02027812 */ /* 0x000fe200078ec0ff */
[----:B--2---:R-:W-:Y:S01]  /*4200*/  IMAD.MOV.U32 R8, RZ, RZ, 0x1 ;  /* 0x00000001ff087424 */ /* 0x004fe200078e00ff */
[----:B------:R-:W-:Y:S01]  /*4210*/  LOP3.LUT R0, R0, 0xffff, RZ, 0xc0, !PT ;  /* 0x0000ffff00007812 */ /* 0x000fe200078ec0ff */
[----:B------:R-:W-:Y:S01]  /*4220*/  UMOV UR25, URZ ;  /* 0x000000ff00197c82 */ /* 0x000fe20008000000 */
[----:B------:R-:W-:Y:S01]  /*4230*/  R2UR UR22, R2 ;  /* 0x00000000021672ca */ /* 0x000fe200000e0000 */
[----:B------:R-:W-:Y:S01]  /*4240*/  IMAD.MOV.U32 R2, RZ, RZ, RZ ;  /* 0x000000ffff027224 */ /* 0x000fe200078e00ff */
[----:B------:R-:W-:Y:S01]  /*4250*/  R2UR UR37, R0 ;  /* 0x00000000002572ca */ /* 0x000fe200000e0000 */
[----:B------:R-:W-:Y:S01]  /*4260*/  IMAD.MOV.U32 R0, RZ, RZ, RZ ;  /* 0x000000ffff007224 */ /* 0x000fe200078e00ff */
[----:B------:R-:W-:Y:S01]  /*4270*/  UMOV UR18, URZ ;  /* 0x000000ff00127c82 */ /* 0x000fe20008000000 */
[----:B----4-:R-:W-:-:S02]  /*4280*/  ULEA UR21, UR21, UR4, 0x18 ;  /* 0x0000000415157291 */ /* 0x010fc4000f8ec0ff */
[----:B------:R-:W-:Y:S02]  /*4290*/  UISETP.NE.AND UP4, UPT, UR41, URZ, UPT ;  /* 0x000000ff2900728c */ /* 0x000fe4000bf85270 */
[----:B------:R-:W-:Y:S02]  /*42a0*/  UIADD3 UR5, UPT, UPT, UR21, 0x3300, URZ ;  /* 0x0000330015057890 */ /* 0x000fe4000fffe0ff */
[----:B------:R-:W-:Y:S02]  /*42b0*/  UIADD3 UR7, UPT, UPT, UR21, 0x25300, URZ ;  /* 0x0002530015077890 */ /* 0x000fe4000fffe0ff */
[----:B-1----:R-:W-:Y:S01]  /*42c0*/  UIADD3 UR6, UPT, UPT, UR6, 0x3f, URZ ;  /* 0x0000003f06067890 */ /* 0x002fe2000fffe0ff */
[----:B---3--:R-:W1:Y:S01]  /*42d0*/  LDS R3, [UR21+0x1a0] ;  /* 0x0001a015ff037984 */ /* 0x008e620008000800 */
[----:B------:R-:W-:Y:S02]  /*42e0*/  UIADD3 UR36, UPT, UPT, UR21, 0x158, URZ ;  /* 0x0000015815247890 */ /* 0x000fe4000fffe0ff */
[----:B------:R-:W-:-:S02]  /*42f0*/  USHF.R.S32.HI UR4, URZ, 0x1f, UR6 ;  /* 0x0000001fff047899 */ /* 0x000fc40008011406 */
[----:B------:R-:W-:Y:S02]  /*4300*/  USHF.R.U32.HI UR5, URZ, 0x4, UR5 ;  /* 0x00000004ff057899 */ /* 0x000fe40008011605 */
[----:B------:R-:W-:Y:S02]  /*4310*/  ULEA.HI UR4, UR4, UR6, URZ, 0x6 ;  /* 0x0000000604047291 */ /* 0x000fe4000f8f30ff */
[----:B------:R-:W-:Y:S02]  /*4320*/  USHF.R.U32.HI UR7, URZ, 0x4, UR7 ;  /* 0x00000004ff077899 */ /* 0x000fe40008011607 */
[----:B------:R-:W-:Y:S02]  /*4330*/  USHF.R.S32.HI UR27, URZ, 0x6, UR4 ;  /* 0x00000006ff1b7899 */ /* 0x000fe40008011404 */
[----:B------:R-:W-:Y:S02]  /*4340*/  UPRMT UR36, URZ, 0x654, UR36 ;  /* 0x00000654ff247896 */ /* 0x000fe40008000024 */
[----:B------:R-:W-:-:S02]  /*4350*/  UISETP.LT.AND UP0, UPT, UR27, 0x1, UPT ;  /* 0x000000011b00788c */ /* 0x000fc4000bf01270 */
[----:B------:R-:W-:Y:S02]  /*4360*/  ULOP3.LUT UR24, UR5, 0x3fff, URZ, 0xc0, !UPT ;  /* 0x00003fff05187892 */ /* 0x000fe4000f8ec0ff */
[----:B------:R-:W-:Y:S02]  /*4370*/  USEL UR38, UR27, 0x1, !UP0 ;  /* 0x000000011b267887 */ /* 0x000fe4000c000000 */
[----:B------:R-:W-:Y:S02]  /*4380*/  ULOP3.LUT UR23, UR7, 0x3fff, URZ, 0xc0, !UPT ;  /* 0x00003fff07177892 */ /* 0x000fe4000f8ec0ff */
[----:B------:R-:W-:Y:S01]  /*4390*/  UIADD3 UR38, UPT, UPT, -UR38, URZ, URZ ;  /* 0x000000ff26267290 */ /* 0x000fe2000fffe1ff */
[----:B------:R-:W-:Y:S01]  /*43a0*/  UMOV UR34, 0x0 ;  /* 0x0000000000227882 */ /* 0x000fe20000000000 */
[----:B------:R-:W-:Y:S01]  /*43b0*/  UMOV UR35, 0x8118010 ;  /* 0x0811801000237882 */ /* 0x000fe20000000000 */
[----:B------:R-:W-:Y:S01]  /*43c0*/  UMOV UR32, 0x0 ;  /* 0x0000000000207882 */ /* 0x000fe20000000000 */
[----:B------:R-:W-:Y:S01]  /*43d0*/  UMOV UR33, 0x8118010 ;  /* 0x0811801000217882 */ /* 0x000fe20000000000 */
[----:B------:R-:W-:Y:S01]  /*43e0*/  UMOV UR30, 0x0 ;  /* 0x00000000001e7882 */ /* 0x000fe20000000000 */
[----:B------:R-:W-:Y:S01]  /*43f0*/  UMOV UR31, 0x8118010 ;  /* 0x08118010001f7882 */ /* 0x000fe20000000000 */
[----:B------:R-:W-:Y:S01]  /*4400*/  UMOV UR28, 0x0 ;  /* 0x00000000001c7882 */ /* 0x000fe20000000000 */
[----:B------:R-:W-:Y:S01]  /*4410*/  UMOV UR29, 0x8118010 ;  /* 0x08118010001d7882 */ /* 0x000fe20000000000 */
[C---:B-1----:R-:W-:Y:S01]  /*4420*/  VIADD R5, R3.reuse, 0x20 ;  /* 0x0000002003057836 */ /* 0x042fe20000000000 */
[----:B------:R-:W-:-:S04]  /*4430*/  LOP3.LUT R4, R3, 0xffff, RZ, 0xc0, !PT ;  /* 0x0000ffff03047812 */ /* 0x000fc800078ec0ff */
[----:B------:R-:W-:-:S05]  /*4440*/  LOP3.LUT R5, R5, 0xffff, RZ, 0xc0, !PT ;  /* 0x0000ffff05057812 */ /* 0x000fca00078ec0ff */
[----:B------:R1:W-:Y:S02]  /*4450*/  STL.64 [R1], R4 ;  /* 0x0000000401007387 */ /* 0x0003e40000100a00 */
.L_x_83:
[----:B-1----:R-:W-:-:S04]  /*4460*/  SHF.L.U32 R5, R2, 0x1f, RZ ;  /* 0x0000001f02057819 */ /* 0x002fc800000006ff */
[----:B------:R-:W1:Y:S02]  /*4470*/  SYNCS.PHASECHK.TRANS64.TRYWAIT P0, [UR21+0x150], R5 ;  /* 0x00015005ff0075a7 */ /* 0x000e640008001115 */
[----:B-1-34-:R-:W-:Y:S05]  /*4480*/  @!P0 BRA `(.L_x_75) ;  /* 0x0000005400308947 */ /* 0x01afea0003800000 */
.L_x_184:
[----:B-1----:R-:W1:Y:S01]  /*4490*/  LDS.128 R4, [UR21+0x190] ;  /* 0x00019015ff047984 */ /* 0x002e620008000c00 */
[----:B------:R-:W-:Y:S01]  /*44a0*/  ULEA UR26, UR25, UR21, 0x3 ;  /* 0x00000015191a7291 */ /* 0x000fe2000f8e18ff */
[----:B------:R-:W-:Y:S01]  /*44b0*/  @!PT LDS RZ, [RZ] ;  /* 0x00000000fffff984 */ /* 0x000fe20000000800 */
[----:B------:R-:W-:Y:S01]  /*44c0*/  @!PT LDS RZ, [RZ] ;  /* 0x00000000fffff984 */ /* 0x000fe20000000800 */
[----:B------:R-:W-:Y:S01]  /*44d0*/  @!PT LDS RZ, [RZ] ;  /* 0x00000000fffff984 */ /* 0x000fe20000000800 */
[----:B------:R-:W-:Y:S01]  /*44e0*/  @!PT LDS RZ, [RZ] ;  /* 0x00000000fffff984 */ /* 0x000fe20000000800 */
[----:B------:R2:W-:Y:S06]  /*44f0*/  MEMBAR.ALL.CTA ;  /* 0x0000000000007992 */ /* 0x0005ec0000008000 */
[----:B--2---:R-:W2:Y:S02]  /*4500*/  FENCE.VIEW.ASYNC.S ;  /* 0x00000000000073c6 */ /* 0x004ea40000000000 */
[----:B--2---:R-:W-:Y:S01]  /*4510*/  SYNCS.ARRIVE.TRANS64.RED.A1T0 RZ, [UR36], RZ ;  /* 0x000000ffffff79a7 */ /* 0x004fe20008100424 */
[----:B-1----:R-:W-:Y:S01]  /*4520*/  LOP3.LUT P3, RZ, R6, 0x1, RZ, 0xc0, !PT ;  /* 0x0000000106ff7812 */ /* 0x002fe2000786c0ff */
[----:B------:R-:W-:-:S12]  /*4530*/  BRA.U UP4, `(.L_x_76) ;  /* 0x00000001040c7547 */ /* 0x000fd8000b800000 */
[----:B------:R-:W-:-:S04]  /*4540*/  SHF.L.U32 R5, R8, 0x1f, RZ ;  /* 0x0000001f08057819 */ /* 0x000fc800000006ff */
[----:B------:R-:W1:Y:S02]  /*4550*/  SYNCS.PHASECHK.TRANS64.TRYWAIT P0, [UR26+0x170], R5 ;  /* 0x00017005ff0075a7 */ /* 0x000e64000800111a */
[----:B-1----:R-:W-:Y:S05]  /*4560*/  @!P0 BRA `(.L_x_77) ;  /* 0x0000005400108947 */ /* 0x002fea0003800000 */
.L_x_76:
[----:B------:R-:W-:Y:S05]  /*4570*/  BRA.U UP4, `(.L_x_78) ;  /* 0x00000005040c7547 */ /* 0x000fea000b800000 */
[----:B------:R-:W2:Y:S02]  /*4580*/  LDCU UR4, c[0x0][0x390] ;  /* 0x00007200ff0477ac */ /* 0x000ea40008000800 */
[----:B--2---:R-:W-:-:S09]  /*4590*/  UISETP.GE.AND UP0, UPT, UR4, 0x1, UPT ;  /* 0x000000010400788c */ /* 0x004fd2000bf06270 */
[----:B------:R-:W-:Y:S05]  /*45a0*/  BRA.U !UP0, `(.L_x_79) ;  /* 0x0000000108f47547 */ /* 0x000fea000b800000 */
[----:B------:R-:W-:Y:S01]  /*45b0*/  ULEA UR4, UR25, UR48, 0x2 ;  /* 0x0000003019047291 */ /* 0x000fe2000f8e10ff */
[----:B-1----:R-:W-:-:S08]  /*45c0*/  SHF.L.U32 R4, R0, 0x1f, RZ ;  /* 0x0000001f00047819 */ /* 0x002fd000000006ff */
[----:B------:R-:W5:Y:S01]  /*45d0*/  LDL R5, [UR4] ;  /* 0x00000004ff057983 */ /* 0x000f620008100800 */
[----:B------:R-:W-:Y:S02]  /*45e0*/  ULEA UR4, UR18, UR21, 0x3 ;  /* 0x0000001512047291 */ /* 0x000fe4000f8e18ff */
[----:B------:R-:W-:Y:S01]  /*45f0*/  UPLOP3.LUT UP2, UPT, UPT, UPT, UPT, 0x40, 0x4 ;  /* 0x000000000004789c */ /* 0x000fe20003f4e870 */
[----:B------:R-:W-:Y:S01]  /*4600*/  UMOV UR20, UR38 ;  /* 0x0000002600147c82 */ /* 0x000fe20008000000 */
[----:B------:R-:W-:-:S05]  /*4610*/  UMOV UR19, UR27 ;  /* 0x0000001b00137c82 */ /* 0x000fca0008000000 */
[----:B------:R1:W2:Y:S01]  /*4620*/  SYNCS.PHASECHK.TRANS64.TRYWAIT P2, [UR4], R4 ;  /* 0x00000004ff0075a7 */ /* 0x0002a20008041104 */
[----:B------:R-:W-:-:S05]  /*4630*/  UMOV UR4, UR18 ;  /* 0x0000001200047c82 */ /* 0x000fca0008000000 */
.L_x_82:
[----:B------:R-:W-:Y:S02]  /*4640*/  UIADD3 UR20, UPT, UPT, UR20, 0x1, URZ ;  /* 0x0000000114147890 */ /* 0x000fe4000fffe0ff */
[----:B------:R-:W-:Y:S02]  /*4650*/  ULEA UR17, UR4, UR21, 0x3 ;  /* 0x0000001504117291 */ /* 0x000fe4000f8e18ff */
[----:B------:R-:W-:Y:S01]  /*4660*/  UISETP.NE.AND UP3, UPT, UR20, URZ, UPT ;  /* 0x000000ff1400728c */ /* 0x000fe2000bf65270 */
[----:B--234-:R-:W-:Y:S10]  /*4670*/  @P2 BRA `(.L_x_80) ;  /* 0x00000000000c2947 */ /* 0x01cff40003800000 */
[----:B------:R-:W-:Y:S04]  /*4680*/  SHF.L.U32 R6, R0, 0x1f, RZ ;  /* 0x0000001f00067819 */ /* 0x000fe800000006ff */
[----:B------:R-:W2:Y:S02]  /*4690*/  SYNCS.PHASECHK.TRANS64.TRYWAIT P0, [UR17], R6 ;  /* 0x00000006ff0075a7 */ /* 0x000ea40008001111 */
[----:B--2---:R-:W-:Y:S05]  /*46a0*/  @!P0 BRA `(.L_x_81) ;  /* 0x0000005000d88947 */ /* 0x004fea0003800000 */
.L_x_80:
[----:B------:R-:W-:Y:S01]  /*46b0*/  UISETP.NE.AND UP0, UPT, UR19, 0x1, UPT ;  /* 0x000000011300788c */ /* 0x000fe2000bf05270 */
[----:B------:R-:W-:Y:S01]  /*46c0*/  PLOP3.LUT P2, PT, PT, PT, PT, 0x80, 0x8 ;  /* 0x000000000008781c */ /* 0x000fe20003f4f070 */
[----:B------:R-:W-:Y:S02]  /*46d0*/  UIADD3 UR5, UPT, UPT, UR4, 0x1, URZ ;  /* 0x0000000104057890 */ /* 0x000fe4000fffe0ff */
[----:B------:R-:W-:Y:S02]  /*46e0*/  ULEA UR10, UR4, UR23, 0x8 ;  /* 0x00000017040a7291 */ /* 0x000fe4000f8e40ff */
[----:B------:R-:W-:Y:S01]  /*46f0*/  UISETP.NE.AND UP1, UPT, UR5, 0x11, UPT ;  /* 0x000000110500788c */ /* 0x000fe2000bf25270 */
[----:B------:R-:W-:Y:S01]  /*4700*/  PLOP3.LUT P0, PT, PT, PT, UP0, 0x80, 0x8 ;  /* 0x000000000008781c */ /* 0x000fe20003f0f008 */
[----:B------:R-:W-:Y:S02]  /*4710*/  ULEA UR14, UR4, UR24, 0x9 ;  /* 0x00000018040e7291 */ /* 0x000fe4000f8e48ff */
[----:B------:R-:W-:Y:S02]  /*4720*/  USEL UR6, URZ, 0x1, UP1 ;  /* 0x00000001ff067887 */ /* 0x000fe40008800000 */
[----:B------:R-:W-:Y:S01]  /*4730*/  USEL UR18, UR5, URZ, UP1 ;  /* 0x000000ff05127287 */ /* 0x000fe20008800000 */
[----:B------:R-:W-:Y:S11]  /*4740*/  ELECT P1, URZ, PT ;  /* 0x0000000000ff782f */ /* 0x000ff60003820000 */
[----:B------:R-:W-:Y:S02]  /*4750*/  @!UPT UIADD3 URZ, UPT, UPT, URZ, URZ, URZ ;  /* 0x000000fffffff290 */ /* 0x000fe4000fffe0ff */
[C---:B-----5:R-:W-:Y:S01]  /*4760*/  @P1 R2UR.BROADCAST UR4, R5.reuse ;  /* 0x00000000050412ca */ /* 0x060fe200008e0000 */
[----:B------:R-:W-:Y:S01]  /*4770*/  @UP0 ULEA UR5, UR18, UR21, 0x3 ;  /* 0x0000001512050291 */ /* 0x000fe2000f8e18ff */
[----:B------:R-:W-:Y:S01]  /*4780*/  LOP3.LUT R0, R0, UR6, RZ, 0x3c, !PT ;  /* 0x0000000600007c12 */ /* 0x000fe2000f8e3cff */
[----:B------:R-:W-:Y:S02]  /*4790*/  UIADD3 UR8, UPT, UPT, UR10, 0x40, URZ ;  /* 0x000000400a087890 */ /* 0x000fe4000fffe0ff */
[----:B------:R-:W-:Y:S01]  /*47a0*/  UIADD3 UR6, UPT, UPT, UR14, 0x80, URZ ;  /* 0x000000800e067890 */ /* 0x000fe2000fffe0ff */
[----:B-1----:R-:W-:Y:S01]  /*47b0*/  @P0 SHF.L.U32 R4, R0, 0x1f, RZ ;  /* 0x0000001f00040819 */ /* 0x002fe200000006ff */
[----:B------:R-:W-:Y:S02]  /*47c0*/  UIADD3 UR12, UPT, UPT, UR10, 0x80, URZ ;  /* 0x000000800a0c7890 */ /* 0x000fe4000fffe0ff */
[----:B------:R-:W-:Y:S01]  /*47d0*/  UIADD3 UR19, UPT, UPT, UR19, -0x1, URZ ;  /* 0xffffffff13137890 */ /* 0x000fe2000fffe0ff */
[----:B------:R3:W4:Y:S01]  /*47e0*/  @P0 SYNCS.PHASECHK.TRANS64.TRYWAIT P2, [UR5], R4 ;  /* 0x00000004ff0005a7 */ /* 0x0007220008041105 */
[----:B------:R-:W-:Y:S11]  /*47f0*/  ELECT P0, URZ, PT ;  /* 0x0000000000ff782f */ /* 0x000ff60003800000 */
[----:B------:R-:W-:Y:S02]  /*4800*/  @!UPT UIADD3 URZ, UPT, UPT, URZ, URZ, URZ ;  /* 0x000000fffffff290 */ /* 0x000fe4000fffe0ff */
[C---:B------:R-:W-:Y:S02]  /*4810*/  @P0 R2UR.BROADCAST UR16, R5.reuse ;  /* 0x00000000051002ca */ /* 0x040fe400008e0000 */
[----:B------:R-:W-:Y:S01]  /*4820*/  ELECT P0, URZ, PT ;  /* 0x0000000000ff782f */ /* 0x000fe20003800000 */
[----:B------:R-:W-:Y:S01]  /*4830*/  UMOV UR11, 0x80004020 ;  /* 0x80004020000b7882 */ /* 0x000fe20000000000 */
[----:B------:R-:W-:Y:S01]  /*4840*/  UMOV UR15, 0x40004040 ;  /* 0x40004040000f7882 */ /* 0x000fe20000000000 */
[----:B------:R-:W-:Y:S01]  /*4850*/  UMOV UR9, 0x80004020 ;  /* 0x8000402000097882 */ /* 0x000fe20000000000 */
[----:B------:R1:W-:Y:S01]  /*4860*/  UTCHMMA.2CTA gdesc[UR14], gdesc[UR10], tmem[UR4], tmem[UR34], idesc[UR35], UP2 ;  /* 0x00ff220a0e0075ea */ /* 0x0003e20009200004 */
[----:B------:R-:W-:Y:S01]  /*4870*/  UPLOP3.LUT UP2, UPT, UPT, UPT, UPT, 0x80, 0x8 ;  /* 0x000000000008789c */ /* 0x000fe20003f4f070 */
[----:B------:R-:W-:Y:S01]  /*4880*/  UMOV UR7, 0x40004040 ;  /* 0x4000404000077882 */ /* 0x000fe20000000000 */
[----:B------:R-:W-:Y:S01]  /*4890*/  UMOV UR13, 0x80004020 ;  /* 0x80004020000d7882 */ /* 0x000fe20000000000 */
[----:B------:R-:W-:Y:S03]  /*48a0*/  UMOV UR5, 0x40004040 ;  /* 0x4000404000057882 */ /* 0x000fe60000000000 */
[----:B------:R2:W-:Y:S01]  /*48b0*/  UTCHMMA.2CTA gdesc[UR6], gdesc[UR8], tmem[UR16], tmem[UR32], idesc[UR33], UPT ;  /* 0x00ff2008060075ea */ /* 0x0005e2000ba00010 */
[----:B-1----:R-:W-:Y:S01]  /*48c0*/  UIADD3 UR4, UPT, UPT, UR14, 0x100, URZ ;  /* 0x000001000e047890 */ /* 0x002fe2000fffe0ff */
[C---:B------:R-:W-:Y:S02]  /*48d0*/  @P0 R2UR.BROADCAST UR15, R5.reuse ;  /* 0x00000000050f02ca */ /* 0x040fe400008e0000 */
[----:B------:R-:W-:Y:S01]  /*48e0*/  ELECT P0, URZ, PT ;  /* 0x0000000000ff782f */ /* 0x000fe20003800000 */
[----:B------:R-:W-:Y:S02]  /*48f0*/  UIADD3 UR10, UPT, UPT, UR10, 0xc0, URZ ;  /* 0x000000c00a0a7890 */ /* 0x000fe4000fffe0ff */
[----:B--2---:R-:W-:Y:S10]  /*4900*/  UIADD3 UR6, UPT, UPT, UR14, 0x180, URZ ;  /* 0x000001800e067890 */ /* 0x004ff4000fffe0ff */
[----:B------:R-:W-:Y:S01]  /*4910*/  @P0 R2UR.BROADCAST UR9, R5 ;  /* 0x00000000050902ca */ /* 0x000fe200008e0000 */
[----:B------:R-:W-:Y:S01]  /*4920*/  UIADD3 UR8, UPT, UPT, UR17, 0x88, URZ ;  /* 0x0000008811087890 */ /* 0x000fe2000fffe0ff */
[----:B------:R1:W-:Y:S11]  /*4930*/  UTCHMMA.2CTA gdesc[UR4], gdesc[UR12], tmem[UR15], tmem[UR30], idesc[UR31], UPT ;  /* 0x00ff1e0c040075ea */ /* 0x0003f6000ba0000f */
[----:B------:R3:W-:Y:S01]  /*4940*/  UTCHMMA.2CTA gdesc[UR6], gdesc[UR10], tmem[UR9], tmem[UR28], idesc[UR29], UPT ;  /* 0x00ff1c0a060075ea */ /* 0x0007e2000ba00009 */
[----:B------:R3:W-:Y:S01]  /*4950*/  UTCBAR.2CTA.MULTICAST [UR8], URZ, UR22 ;  /* 0x000000ff080073e9 */ /* 0x0007e20008200816 */
[----:B-1----:R-:W-:Y:S01]  /*4960*/  UMOV UR4, UR18 ;  /* 0x0000001200047c82 */ /* 0x002fe20008000000 */
[----:B------:R-:W-:Y:S05]  /*4970*/  BRA.U UP3, `(.L_x_82) ;  /* 0xfffffffd03307547 */ /* 0x000fea000b83ffff */
.L_x_79:
[----:B------:R-:W-:-:S09]  /*4980*/  UIADD3 UR4, UPT, UPT, UR26, 0x160, URZ ;  /* 0x000001601a047890 */ /* 0x000fd2000fffe0ff */
[----:B------:R2:W-:Y:S01]  /*4990*/  UTCBAR.2CTA.MULTICAST [UR4], URZ, UR37 ;  /* 0x000000ff040073e9 */ /* 0x0005e20008200825 */
[----:B------:R-:W-:Y:S02]  /*49a0*/  NOP ;  /* 0x0000000000007918 */ /* 0x000fe40000000000 */
.L_x_78:
[----:B--2---:R-:W-:Y:S01]  /*49b0*/  UIADD3 UR4, UPT, UPT, UR25, 0x1, URZ ;  /* 0x0000000119047890 */ /* 0x004fe2000fffe0ff */
[----:B------:R-:W-:-:S03]  /*49c0*/  LOP3.LUT R2, R2, 0x1, RZ, 0x3c, !PT ;  /* 0x0000000102027812 */ /* 0x000fc600078e3cff */
[----:B------:R-:W-:-:S04]  /*49d0*/  UISETP.NE.AND UP0, UPT, UR4, 0x2, UPT ;  /* 0x000000020400788c */ /* 0x000fc8000bf05270 */
[----:B------:R-:W-:Y:S02]  /*49e0*/  USEL UR5, URZ, 0x1, UP0 ;  /* 0x00000001ff057887 */ /* 0x000fe40008000000 */
[----:B------:R-:W-:-:S04]  /*49f0*/  USEL UR25, UR4, URZ, UP0 ;  /* 0x000000ff04197287 */ /* 0x000fc80008000000 */
[----:B------:R-:W-:Y:S01]  /*4a00*/  LOP3.LUT R8, R8, UR5, RZ, 0x3c, !PT ;  /* 0x0000000508087c12 */ /* 0x000fe2000f8e3cff */
[----:B------:R-:W-:Y:S07]  /*4a10*/  @P3 BRA `(.L_x_83) ;  /* 0xfffffff800903947 */ /* 0x000fee000383ffff */
[----:B---3--:R-:W2:Y:S01]  /*4a20*/  S2UR UR8, SR_CgaCtaId ;  /* 0x00000000000879c3 */ /* 0x008ea20000008800 */
[----:B------:R-:W-:Y:S01]  /*4a30*/  ELECT P0, URZ, PT ;  /* 0x0000000000ff782f */ /* 0x000fe20003800000 */
[----:B------:R-:W-:Y:S01]  /*4a40*/  HFMA2 R0, -RZ, RZ, 0, 5.9604644775390625e-08 ;  /* 0x00000001ff007431 */ /* 0x000fe200000001ff */
[----:B------:R-:W-:-:S05]  /*4a50*/  UMOV UR4, 0x40 ;  /* 0x0000004000047882 */ /* 0x000fca0000000000 */
[----:B------:R-:W-:Y:S01]  /*4a60*/  UVIRTCOUNT.DEALLOC.SMPOOL 0x80 ;  /* 0x000000800000784c */ /* 0x000fe20000000000 */
[----:B------:R-:W-:Y:S02]  /*4a70*/  UISETP.NE.AND UP0, UPT, UR41, URZ, UPT ;  /* 0x000000ff2900728c */ /* 0x000fe4000bf05270 */
[----:B--2---:R-:W-:-:S09]  /*4a80*/  ULEA UR8, UR8, UR4, 0x18 ;  /* 0x0000000408087291 */ /* 0x004fd2000f8ec0ff */
[----:B------:R2:W-:Y:S01]  /*4a90*/  @P0 STS.U8 [UR8+0x1c], R0 ;  /* 0x00001c00ff000988 */ /* 0x0005e20008000008 */
[----:B------:R-:W-:Y:S05]  /*4aa0*/  BRA.U UP0, `(.L_x_84) ;  /* 0x0000000100587547 */ /* 0x000fea000b800000 */
[----:B------:R-:W-:Y:S01]  /*4ab0*/  UIADD3 UR5, UPT, UPT, UR21, 0x170, URZ ;  /* 0x0000017015057890 */ /* 0x000fe2000fffe0ff */
[----:B------:R-:W-:-:S03]  /*4ac0*/  SHF.L.U32 R2, R8, 0x1f, RZ ;  /* 0x0000001f08027819 */ /* 0x000fc600000006ff */
[----:B------:R-:W-:-:S09]  /*4ad0*/  ULEA UR4, UR25, UR5, 0x3 ;  /* 0x0000000519047291 */ /* 0x000fd2000f8e18ff */
[----:B------:R-:W3:Y:S02]  /*4ae0*/  SYNCS.PHASECHK.TRANS64.TRYWAIT P0, [UR4], R2 ;  /* 0x00000002ff0075a7 */ /* 0x000ee40008001104 */
[----:B---3--:R-:W-:Y:S05]  /*4af0*/  @!P0 BRA `(.L_x_85) ;  /* 0x0000004c00dc8947 */ /* 0x008fea0003800000 */
.L_x_188:
[----:B------:R-:W-:-:S04]  /*4b00*/  UIADD3 UR4, UPT, UPT, UR25, 0x1, URZ ;  /* 0x0000000119047890 */ /* 0x000fc8000fffe0ff */
[----:B------:R-:W-:-:S04]  /*4b10*/  UISETP.NE.AND UP1, UPT, UR4, 0x2, UPT ;  /* 0x000000020400788c */ /* 0x000fc8000bf25270 */
[----:B------:R-:W-:Y:S02]  /*4b20*/  USEL UR6, URZ, 0x1, UP1 ;  /* 0x00000001ff067887 */ /* 0x000fe40008800000 */
[----:B------:R-:W-:-:S04]  /*4b30*/  USEL UR4, UR4, URZ, UP1 ;  /* 0x000000ff04047287 */ /* 0x000fc80008800000 */
[----:B------:R-:W-:Y:S01]  /*4b40*/  ULEA UR4, UR4, UR5, 0x3 ;  /* 0x0000000504047291 */ /* 0x000fe2000f8e18ff */
[----:B--2---:R-:W-:-:S04]  /*4b50*/  LOP3.LUT R2, R8, UR6, RZ, 0x3c, !PT ;  /* 0x0000000608027c12 */ /* 0x004fc8000f8e3cff */
[----:B------:R-:W-:Y:S01]  /*4b60*/  SHF.L.U32 R2, R2, 0x1f, RZ ;  /* 0x0000001f02027819 */ /* 0x000fe200000006ff */
[----:B------:R-:W-:-:S04]  /*4b70*/  IMAD.U32 R0, RZ, RZ, UR4 ;  /* 0x00000004ff007e24 */ /* 0x000fc8000f8e00ff */
[----:B------:R2:W3:Y:S03]  /*4b80*/  SYNCS.PHASECHK.TRANS64.TRYWAIT P0, [R0+URZ], R2 ;  /* 0x00000002000075a7 */ /* 0x0004e600080011ff */
[----:B---3--:R-:W-:Y:S05]  /*4b90*/  @!P0 NANOSLEEP.SYNCS 0x989680 ;  /* 0x009896800000895d */ /* 0x008fea0003900000 */
[----:B------:R-:W3:Y:S02]  /*4ba0*/  @!P0 SYNCS.PHASECHK.TRANS64 P0, [R0+URZ], R2 ;  /* 0x00000002000085a7 */ /* 0x000ee400080010ff */
[----:B---3--:R-:W-:Y:S05]  /*4bb0*/  @P0 BRA `(.L_x_86) ;  /* 0x0000000000200947 */ /* 0x008fea0003800000 */
.L_x_87:
[----:B---3--:R3:W1:Y:S02]  /*4bc0*/  SYNCS.PHASECHK.TRANS64.TRYWAIT P0, [R0+URZ], R2 ;  /* 0x00000002000075a7 */ /* 0x00866400080011ff */
[----:B-1----:R-:W-:Y:S05]  /*4bd0*/  @!P0 NANOSLEEP.SYNCS 0x989680 ;  /* 0x009896800000895d */ /* 0x002fea0003900000 */
[----:B------:R-:W1:Y:S02]  /*4be0*/  @!P0 SYNCS.PHASECHK.TRANS64 P0, [R0+URZ], R2 ;  /* 0x00000002000085a7 */ /* 0x000e6400080010ff */
[----:B-1----:R-:W-:Y:S05]  /*4bf0*/  @!P0 BRA `(.L_x_87) ;  /* 0xfffffffc00f08947 */ /* 0x002fea000383ffff */
[----:B------:R-:W-:Y:S05]  /*4c00*/  BRA `(.L_x_86) ;  /* 0x00000000000c7947 */ /* 0x000fea0003800000 */
.L_x_84:
[----:B------:R-:W-:-:S04]  /*4c10*/  UIADD3 UR4, UPT, UPT, UR21, 0x180, URZ ;  /* 0x0000018015047890 */ /* 0x000fc8000fffe0ff */
[----:B------:R-:W-:-:S09]  /*4c20*/  UPRMT UR4, UR40, 0x654, UR4 ;  /* 0x0000065428047896 */ /* 0x000fd20008000004 */
[----:B------:R-:W-:Y:S03]  /*4c30*/  SYNCS.ARRIVE.TRANS64.RED.A1T0 RZ, [UR4], RZ ;  /* 0x000000ffffff79a7 */ /* 0x000fe60008100404 */
.L_x_86:
[----:B--23--:R-:W-:Y:S01]  /*4c40*/  SHF.L.U32 R2, RZ, 0x1f, RZ ;  /* 0x0000001fff027819 */ /* 0x00cfe200000006ff */
[----:B------:R-:W-:Y:S01]  /*4c50*/  UIADD3 UR4, UPT, UPT, UR21, 0x180, URZ ;  /* 0x0000018015047890 */ /* 0x000fe2000fffe0ff */
[----:B------:R-:W-:Y:S02]  /*4c60*/  PLOP3.LUT P0, PT, PT, PT, UP0, 0x80, 0x8 ;  /* 0x000000000008781c */ /* 0x000fe40003f0f008 */
[----:B------:R-:W2:Y:S02]  /*4c70*/  SYNCS.PHASECHK.TRANS64.TRYWAIT P1, [UR21+0x180], R2 ;  /* 0x00018002ff0075a7 */ /* 0x000ea40008021115 */
[----:B--2---:R-:W-:Y:S09]  /*4c80*/  @!P1 BRA `(.L_x_88) ;  /* 0x0000004c00909947 */ /* 0x004ff20003800000 */
.L_x_190:
[----:B------:R-:W-:Y:S01]  /*4c90*/  @!UP0 UPRMT UR4, UR40, 0x654, UR4 ;  /* 0x0000065428048896 */ /* 0x000fe20008000004 */
[----:B------:R-:W-:Y:S01]  /*4ca0*/  LOP3.LUT R3, R3, 0xffff, RZ, 0xc0, !PT ;  /* 0x0000ffff03037812 */ /* 0x000fe200078ec0ff */
[----:B--2---:R-:W-:-:S03]  /*4cb0*/  IMAD.MOV.U32 R2, RZ, RZ, 0xffff ;  /* 0x0000ffffff027424 */ /* 0x004fc600078e00ff */
[----:B------:R-:W-:-:S04]  /*4cc0*/  SHF.R.U32.HI R3, RZ, 0x5, R3 ;  /* 0x00000005ff037819 */ /* 0x000fc80000011603 */
[----:B------:R-:W-:Y:S01]  /*4cd0*/  @!P0 SYNCS.ARRIVE.TRANS64.RED.A1T0 RZ, [UR4], RZ ;  /* 0x000000ffffff89a7 */ /* 0x000fe20008100404 */
[----:B------:R-:W-:Y:S01]  /*4ce0*/  NOP ;  /* 0x0000000000007918 */ /* 0x000fe20000000000 */
[----:B------:R-:W2:Y:S01]  /*4cf0*/  LDS R0, [UR8+0x14] ;  /* 0x00001408ff007984 */ /* 0x000ea20008000800 */
[----:B------:R-:W-:-:S04]  /*4d00*/  SHF.L.U32 R2, R2, R3, RZ ;  /* 0x0000000302027219 */ /* 0x000fc800000006ff */
[----:B--2---:R-:W-:-:S04]  /*4d10*/  LOP3.LUT R0, R0, R2, RZ, 0xc0, !PT ;  /* 0x0000000200007212 */ /* 0x004fc800078ec0ff */
[----:B------:R-:W-:Y:S01]  /*4d20*/  ISETP.NE.AND P0, PT, R0, R2, PT ;  /* 0x000000020000720c */ /* 0x000fe20003f05270 */
[----:B------:R-:W-:-:S05]  /*4d30*/  IMAD.MOV.U32 R0, RZ, RZ, 0x1 ;  /* 0x00000001ff007424 */ /* 0x000fca00078e00ff */
[----:B------:R-:W-:-:S07]  /*4d40*/  SHF.L.U32 R0, R0, R3, RZ ;  /* 0x0000000300007219 */ /* 0x000fce00000006ff */
[----:B------:R-:W-:Y:S05]  /*4d50*/  @P0 BRA `(.L_x_89) ;  /* 0x00000000005c0947 */ /* 0x000fea0003800000 */
[----:B------:R-:W2:Y:S02]  /*4d60*/  LDS R3, [UR8+0x18] ;  /* 0x00001808ff037984 */ /* 0x000ea40008000800 */
[----:B--2---:R-:W-:-:S04]  /*4d70*/  LOP3.LUT R3, R3, R0, RZ, 0xc0, !PT ;  /* 0x0000000003037212 */ /* 0x004fc800078ec0ff */
[----:B------:R-:W-:-:S13]  /*4d80*/  ISETP.NE.AND P0, PT, R3, R0, PT ;  /* 0x000000000300720c */ /* 0x000fda0003f05270 */
[----:B------:R-:W-:Y:S05]  /*4d90*/  @P0 BRA `(.L_x_90) ;  /* 0x0000000000400947 */ /* 0x000fea0003800000 */
[----:B------:R-:W-:Y:S01]  /*4da0*/  R2UR UR4, R2 ;  /* 0x00000000020472ca */ /* 0x000fe200000e0000 */
[----:B------:R-:W2:Y:S01]  /*4db0*/  S2R R3, SR_LANEID ;  /* 0x0000000000037919 */ /* 0x000ea20000000000 */
[----:B------:R-:W-:-:S04]  /*4dc0*/  LOP3.LUT R0, RZ, R0, RZ, 0x33, !PT ;  /* 0x00000000ff007212 */ /* 0x000fc800078e33ff */
[----:B------:R-:W3:Y:S07]  /*4dd0*/  REDUX UR6, R0 ;  /* 0x00000000000673c4 */ /* 0x000eee0000000000 */
[----:B------:R-:W-:-:S03]  /*4de0*/  ULOP3.LUT UR5, URZ, UR4, URZ, 0x33, !UPT ;  /* 0x00000004ff057292 */ /* 0x000fc6000f8e33ff */
[----:B------:R-:W-:Y:S02]  /*4df0*/  VOTEU.ANY UR4, UPT, PT ;  /* 0x0000000000047886 */ /* 0x000fe400038e0100 */
[----:B------:R-:W-:Y:S01]  /*4e00*/  UFLO.U32 UR4, UR4 ;  /* 0x00000004000472bd */ /* 0x000fe200080e0000 */
[----:B------:R-:W-:-:S04]  /*4e10*/  IMAD.U32 R2, RZ, RZ, UR5 ;  /* 0x00000005ff027e24 */ /* 0x000fc8000f8e00ff */
[----:B------:R-:W1:Y:S02]  /*4e20*/  REDUX UR7, R2 ;  /* 0x00000000020773c4 */ /* 0x000e640000000000 */
[----:B------:R1:W-:Y:S01]  /*4e30*/  UTCATOMSWS.AND URZ, UR5 ;  /* 0x0000000500ff79e3 */ /* 0x0003e20008000000 */
[----:B---3--:R-:W-:Y:S01]  /*4e40*/  IMAD.U32 R0, RZ, RZ, UR6 ;  /* 0x00000006ff007e24 */ /* 0x008fe2000f8e00ff */
[----:B--2---:R-:W-:Y:S01]  /*4e50*/  ISETP.EQ.U32.AND P0, PT, R3, UR4, PT ;  /* 0x0000000403007c0c */ /* 0x004fe2000bf02070 */
[----:B-1----:R-:W-:-:S12]  /*4e60*/  IMAD.U32 R2, RZ, RZ, UR7 ;  /* 0x00000007ff027e24 */ /* 0x002fd8000f8e00ff */
[----:B------:R1:W-:Y:S04]  /*4e70*/  @P0 ATOMS.AND RZ, [UR8+0x14], R2 ;  /* 0x00001402ffff098c */ /* 0x0003e8000a800008 */
[----:B------:R1:W-:Y:S01]  /*4e80*/  @P0 ATOMS.AND RZ, [UR8+0x18], R0 ;  /* 0x00001800ffff098c */ /* 0x0003e2000a800008 */
[----:B------:R-:W-:Y:S05]  /*4e90*/  BRA `(.L_x_91) ;  /* 0x0000000000147947 */ /* 0x000fea0003800000 */
.L_x_90:
[----:B------:R-:W-:Y:S02]  /*4ea0*/  MOV R2, 0x4ec0 ;  /* 0x00004ec000027802 */ /* 0x000fe40000000f00 */
[----:B-1--45:R-:W-:Y:S05]  /*4eb0*/  CALL.REL.NOINC `($__internal_0_$__cuda_sm10x_tcgen05_guardrail_trap_col_being_dealloced_not_returned_by_alloc) ;  /* 0x0000005000007944 */ /* 0x032fea0003c00000 */
[----:B------:R-:W-:Y:S05]  /*4ec0*/  BRA `(.L_x_91) ;  /* 0x0000000000087947 */ /* 0x000fea0003800000 */
.L_x_89:
[----:B------:R-:W-:Y:S02]  /*4ed0*/  MOV R2, 0x4ef0 ;  /* 0x00004ef000027802 */ /* 0x000fe40000000f00 */
[----:B-1--45:R-:W-:Y:S05]  /*4ee0*/  CALL.REL.NOINC `($__internal_2_$__cuda_sm10x_tcgen05_guardrail_trap_unallocated_columns_being_dealloced) ;  /* 0x00000050000c7944 */ /* 0x032fea0003c00000 */
.L_x_91:
[----:B------:R-:W-:Y:S01]  /*4ef0*/  NOP ;  /* 0x0000000000007918 */ /* 0x000fe20000000000 */
[----:B------:R-:W-:Y:S05]  /*4f00*/  EXIT ;  /* 0x000000000000794d */ /* 0x000fea0003800000 */
.L_x_63:
[----:B------:R-:W2:Y:S01]  /*4f10*/  LDCU UR5, c[0x0][0x384] ;  /* 0x00007080ff0577ac */ /* 0x000ea20008000800 */
[----:B------:R-:W-:Y:S02]  /*4f20*/  UISETP.NE.OR UP0, UPT, UR18, 0x3, !UP3 ;  /* 0x000000031200788c */ /* 0x000fe4000df05670 */
[----:B--2---:R-:W-:-:S07]  /*4f30*/  UIADD3 UR5, UPT, UPT, UR5, 0x3f, URZ ;  /* 0x0000003f05057890 */ /* 0x004fce000fffe0ff */
[----:B------:R-:W-:Y:S05]  /*4f40*/  BRA.U UP0, `(.L_x_92) ;  /* 0x0000001500647547 */ /* 0x000fea000b800000 */
[----:B------:R-:W-:Y:S01]  /*4f50*/  USHF.R.S32.HI UR4, URZ, 0x1f, UR5 ;  /* 0x0000001fff047899 */ /* 0x000fe20008011405 */
[----:B------:R-:W2:Y:S01]  /*4f60*/  S2UR UR8, SR_CgaCtaId ;  /* 0x00000000000879c3 */ /* 0x000ea20000008800 */
[----:B------:R-:W3:Y:S01]  /*4f70*/  LDCU UR45, c[0x0][0x370] ;  /* 0x00006e00ff2d77ac */ /* 0x000ee20008000800 */
[----:B------:R-:W-:Y:S02]  /*4f80*/  HFMA2 R10, -RZ, RZ, 0, 5.9604644775390625e-08 ;  /* 0x00000001ff0a7431 */ /* 0x000fe400000001ff */
[----:B------:R-:W-:Y:S01]  /*4f90*/  IMAD.MOV.U32 R9, RZ, RZ, RZ ;  /* 0x000000ffff097224 */ /* 0x000fe200078e00ff */
[----:B------:R-:W-:Y:S01]  /*4fa0*/  ULEA.HI UR4, UR4, UR5, URZ, 0x6 ;  /* 0x0000000504047291 */ /* 0x000fe2000f8f30ff */
[----:B------:R-:W4:Y:S02]  /*4fb0*/  LDCU.128 UR40, c[0x0][0xb10] ;  /* 0x00016200ff2877ac */ /* 0x000f240008000c00 */
[----:B------:R-:W1:Y:S01]  /*4fc0*/  LDC.64 R14, c[0x0][0x348] ;  /* 0x0000d200ff0e7b82 */ /* 0x000e620000000a00 */
[----:B------:R-:W-:Y:S01]  /*4fd0*/  USHF.R.S32.HI UR33, URZ, 0x6, UR4 ;  /* 0x00000006ff217899 */ /* 0x000fe20008011404 */
[----:B------:R-:W4:Y:S05]  /*4fe0*/  LDCU UR44, c[0x0][0x374] ;  /* 0x00006e80ff2c77ac */ /* 0x000f2a0008000800 */
[----:B------:R-:W-:Y:S01]  /*4ff0*/  IMAD.U32 R2, RZ, RZ, UR33 ;  /* 0x00000021ff027e24 */ /* 0x000fe2000f8e00ff */
[----:B------:R-:W3:Y:S04]  /*5000*/  LDCU.64 UR4, c[0x0][0x888] ;  /* 0x00011100ff0477ac */ /* 0x000ee80008000a00 */
[----:B------:R-:W-:Y:S01]  /*5010*/  IABS R0, R2 ;  /* 0x0000000200007213 */ /* 0x000fe20000000000 */
[----:B------:R-:W2:Y:S03]  /*5020*/  LDCU.64 UR34, c[0x0][0x890] ;  /* 0x00011200ff2277ac */ /* 0x000ea60008000a00 */
[----:B------:R-:W-:Y:S01]  /*5030*/  R2UR UR32, R0 ;  /* 0x00000000002072ca */ /* 0x000fe200000e0000 */
[----:B------:R-:W1:Y:S01]  /*5040*/  LDCU UR30, c[0x0][0xb0c] ;  /* 0x00016180ff1e77ac */ /* 0x000e620008000800 */
[----:B------:R-:W1:Y:S01]  /*5050*/  LDCU UR54, c[0x0][0xb20] ;  /* 0x00016400ff3677ac */ /* 0x000e620008000800 */
[----:B------:R-:W1:Y:S10]  /*5060*/  LDCU UR38, c[0x0][0x388] ;  /* 0x00007100ff2677ac */ /* 0x000e740008000800 */
[----:B------:R-:W1:Y:S01]  /*5070*/  I2F.RP R0, UR32 ;  /* 0x0000002000007d06 */ /* 0x000e620008209400 */
[----:B---3--:R-:W-:Y:S01]  /*5080*/  UISETP.NE.U32.AND UP0, UPT, UR4, URZ, UPT ;  /* 0x000000ff0400728c */ /* 0x008fe2000bf05070 */
[----:B------:R-:W3:Y:S03]  /*5090*/  LDCU UR4, c[0x0][0xb30] ;  /* 0x00016600ff0477ac */ /* 0x000ee60008000800 */
[----:B------:R-:W-:Y:S01]  /*50a0*/  UISETP.NE.AND.EX UP0, UPT, UR5, URZ, UPT, UP0 ;  /* 0x000000ff0500728c */ /* 0x000fe2000bf05300 */
[----:B------:R-:W-:Y:S01]  /*50b0*/  UMOV UR31, 0x400 ;  /* 0x00000400001f7882 */ /* 0x000fe20000000000 */
[----:B----4-:R-:W-:-:S02]  /*50c0*/  UIMAD.WIDE.U32 UR10, UR44, UR43, URZ ;  /* 0x0000002b2c0a72a5 */ /* 0x010fc4000f8e00ff */
[----:B--2---:R-:W-:Y:S02]  /*50d0*/  ULEA UR31, UR8, UR31, 0x18 ;  /* 0x0000001f081f7291 */ /* 0x004fe4000f8ec0ff */
[----:B------:R-:W-:Y:S01]  /*50e0*/  UIMAD.WIDE.U32 UR8, UR45, UR40, URZ ;  /* 0x000000282d0872a5 */ /* 0x000fe2000f8e00ff */
[----:B-1----:R-:W1:Y:S01]  /*50f0*/  MUFU.RCP R0, R0 ;  /* 0x0000000000007308 */ /* 0x002e620000001000 */
[----:B------:R-:W-:Y:S01]  /*5100*/  UMOV UR6, URZ ;  /* 0x000000ff00067c82 */ /* 0x000fe20008000000 */
[----:B------:R-:W-:Y:S02]  /*5110*/  UP2UR UR52, UPR, URZ, 0x1 ;  /* 0x00000001ff347883 */ /* 0x000fe40008000000 */
[----:B------:R-:W-:Y:S02]  /*5120*/  UISETP.NE.AND UP0, UPT, UR39, 0x1, UPT ;  /* 0x000000012700788c */ /* 0x000fe4000bf05270 */
[----:B------:R-:W-:Y:S02]  /*5130*/  UISETP.NE.U32.AND UP0, UPT, UR34, URZ, UPT ;  /* 0x000000ff2200728c */ /* 0x000fe4000bf05070 */
[----:B------:R-:W-:-:S02]  /*5140*/  UIADD3 UR46, UPT, UPT, UR31, 0x158, URZ ;  /* 0x000001581f2e7890 */ /* 0x000fc4000fffe0ff */
[----:B------:R-:W-:Y:S01]  /*5150*/  UISETP.GE.AND UP3, UPT, UR39, 0x1, UPT ;  /* 0x000000012700788c */ /* 0x000fe2000bf66270 */
[----:B------:R-:W-:Y:S01]  /*5160*/  UMOV UR50, UR9 ;  /* 0x0000000900327c82 */ /* 0x000fe20008000000 */
[----:B------:R-:W-:Y:S01]  /*5170*/  UMOV UR48, UR11 ;  /* 0x0000000b00307c82 */ /* 0x000fe20008000000 */
[----:B------:R-:W-:Y:S02]  /*5180*/  UISETP.NE.AND UP3, UPT, UR30, 0x1, UPT ;  /* 0x000000011e00788c */ /* 0x000fe4000bf65270 */
[----:B------:R-:W-:Y:S01]  /*5190*/  UISETP.NE.AND.EX UP5, UPT, UR35, URZ, UPT, UP0 ;  /* 0x000000ff2300728c */ /* 0x000fe2000bfa5300 */
[----:B-1----:R-:W-:Y:S01]  /*51a0*/  VIADD R0, R0, 0xffffffe ;  /* 0x0ffffffe00007836 */ /* 0x002fe20000000000 */
[----:B------:R-:W-:Y:S01]  /*51b0*/  UMOV UR25, URZ ;  /* 0x000000ff00197c82 */ /* 0x000fe20008000000 */
[----:B------:R-:W-:Y:S01]  /*51c0*/  UPLOP3.LUT UP2, UPT, UPT, UPT, UPT, 0x40, 0x4 ;  /* 0x000000000004789c */ /* 0x000fe20003f4e870 */
[----:B------:R-:W1:Y:S03]  /*51d0*/  LDCU.64 UR22, c[0x0][0xb28] ;  /* 0x00016500ff1677ac */ /* 0x000e660008000a00 */
[----:B------:R-:W2:Y:S01]  /*51e0*/  F2I.FTZ.U32.TRUNC.NTZ R0, R0 ;  /* 0x0000000000007305 */ /* 0x000ea2000021f000 */
[----:B------:R-:W-:-:S02]  /*51f0*/  UPRMT UR46, URZ, 0x654, UR46 ;  /* 0x00000654ff2e7896 */ /* 0x000fc4000800002e */
[----:B------:R-:W-:Y:S02]  /*5200*/  USHF.R.U32.HI UR50, URZ, UR41, UR50 ;  /* 0x00000029ff327299 */ /* 0x000fe40008011632 */
[----:B------:R-:W-:Y:S02]  /*5210*/  USHF.R.U32.HI UR48, URZ, UR54, UR48 ;  /* 0x00000036ff307299 */ /* 0x000fe40008011630 */
[----:B------:R-:W-:Y:S02]  /*5220*/  UISETP.NE.AND UP3, UPT, UR42, 0x1, UPT ;  /* 0x000000012a00788c */ /* 0x000fe4000bf65270 */
[----:B---3--:R-:W-:Y:S02]  /*5230*/  UISETP.NE.AND UP4, UPT, UR4, 0x1, UPT ;  /* 0x000000010400788c */ /* 0x008fe4000bf85270 */
[----:B------:R-:W-:Y:S02]  /*5240*/  UISETP.NE.AND UP0, UPT, UR38, URZ, UPT ;  /* 0x000000ff2600728c */ /* 0x000fe4000bf05270 */
[----:B------:R-:W-:Y:S01]  /*5250*/  UISETP.NE.AND UP6, UPT, UR33, URZ, UPT ;  /* 0x000000ff2100728c */ /* 0x000fe2000bfc5270 */
[----:B--2---:R-:W-:-:S02]  /*5260*/  R2UR UR7, R0 ;  /* 0x00000000000772ca */ /* 0x004fc400000e0000 */
[----:B------:R-:W-:Y:S02]  /*5270*/  IABS R0, R2 ;  /* 0x0000000200007213 */ /* 0x000fe40000000000 */
[----:B------:R-:W-:-:S03]  /*5280*/  MOV R2, 0x1000 ;  /* 0x0000100000027802 */ /* 0x000fc60000000f00 */
[----:B------:R-:W-:-:S05]  /*5290*/  IMAD.MOV R0, RZ, RZ, -R0 ;  /* 0x000000ffff007224 */ /* 0x000fca00078e0a00 */
[----:B------:R-:W-:Y:S01]  /*52a0*/  R2UR UR51, R0 ;  /* 0x00000000003372ca */ /* 0x000fe200000e0000 */
[----:B------:R-:W-:-:S04]  /*52b0*/  UIADD3 UR5, UPT, UPT, URZ, -UR7, URZ ;  /* 0x80000007ff057290 */ /* 0x000fc8000fffe0ff */
[----:B------:R-:W-:-:S04]  /*52c0*/  UIMAD UR5, UR5, UR32, URZ ;  /* 0x00000020050572a4 */ /* 0x000fc8000f8e02ff */
[----:B------:R-:W-:-:S07]  /*52d0*/  UIMAD.WIDE.U32 UR6, UR7, UR5, UR6 ;  /* 0x00000005070672a5 */ /* 0x000fce000f8e0006 */
[----:B-1----:R-:W-:-:S05]  /*52e0*/  UMOV UR47, UR7 ;  /* 0x00000007002f7c82 */ /* 0x002fca0008000000 */
.L_x_101:
[----:B------:R-:W-:Y:S04]  /*52f0*/  SHF.L.U32 R3, R9, 0x1f, RZ ;  /* 0x0000001f09037819 */ /* 0x000fe800000006ff */
[----:B------:R-:W1:Y:S02]  /*5300*/  SYNCS.PHASECHK.TRANS64.TRYWAIT P0, [UR31+0x150], R3 ;  /* 0x00015003ff0075a7 */ /* 0x000e64000800111f */
[----:B-12---:R-:W-:Y:S05]  /*5310*/  @!P0 BRA `(.L_x_93) ;  /* 0x0000004800048947 */ /* 0x006fea0003800000 */
.L_x_192:
[----:B------:R-:W2:Y:S01]  /*5320*/  LDS.128 R4, [UR31+0x190] ;  /* 0x0001901fff047984 */ /* 0x000ea20008000c00 */
[----:B------:R-:W-:Y:S01]  /*5330*/  UISETP.GE.AND UP0, UPT, UR39, 0x1, UPT ;  /* 0x000000012700788c */ /* 0x000fe2000bf06270 */
[----:B------:R-:W-:Y:S01]  /*5340*/  @!PT LDS RZ, [RZ] ;  /* 0x00000000fffff984 */ /* 0x000fe20000000800 */
[----:B------:R-:W-:Y:S01]  /*5350*/  @!PT LDS RZ, [RZ] ;  /* 0x00000000fffff984 */ /* 0x000fe20000000800 */
[----:B------:R-:W-:Y:S01]  /*5360*/  @!PT LDS RZ, [RZ] ;  /* 0x00000000fffff984 */ /* 0x000fe20000000800 */
[----:B------:R-:W-:Y:S01]  /*5370*/  @!PT LDS RZ, [RZ] ;  /* 0x00000000fffff984 */ /* 0x000fe20000000800 */
[----:B------:R3:W-:Y:S06]  /*5380*/  MEMBAR.ALL.CTA ;  /* 0x0000000000007992 */ /* 0x0007ec0000008000 */
[----:B---3--:R-:W3:Y:S02]  /*5390*/  FENCE.VIEW.ASYNC.S ;  /* 0x00000000000073c6 */ /* 0x008ee40000000000 */
[----:B---3--:R-:W-:Y:S01]  /*53a0*/  SYNCS.ARRIVE.TRANS64.RED.A1T0 RZ, [UR46], RZ ;  /* 0x000000ffffff79a7 */ /* 0x008fe2000810042e */
[----:B--2---:R-:W-:Y:S11]  /*53b0*/  LOP3.LUT P0, RZ, R6, 0x1, RZ, 0xc0, !PT ;  /* 0x0000000106ff7812 */ /* 0x004ff6000780c0ff */
[----:B------:R-:W-:Y:S02]  /*53c0*/  @!UPT UIADD3 URZ, UPT, UPT, URZ, URZ, URZ ;  /* 0x000000fffffff290 */ /* 0x000fe4000fffe0ff */
[----:B------:R-:W-:Y:S01]  /*53d0*/  VOTEU.ANY UP3, P0 ;  /* 0x0000000000ff7886 */ /* 0x000fe20000060100 */
[----:B------:R-:W-:Y:S11]  /*53e0*/  PLOP3.LUT P0, PT, PT, PT, UP3, 0x80, 0x8 ;  /* 0x000000000008781c */ /* 0x000ff60003f0f038 */
[----:B------:R-:W-:Y:S02]  /*53f0*/  @!UPT UIADD3 URZ, UPT, UPT, URZ, URZ, URZ ;  /* 0x000000fffffff290 */ /* 0x000fe4000fffe0ff */
[----:B-1----:R-:W-:Y:S02]  /*5400*/  @P0 MOV R3, R4 ;  /* 0x0000000400030202 */ /* 0x002fe40000000f00 */
[----:B------:R-:W-:Y:S02]  /*5410*/  @P0 LOP3.LUT R0, R5, 0xffff, RZ, 0xc0, !PT ;  /* 0x0000ffff05000812 */ /* 0x000fe400078ec0ff */
[----:B------:R-:W-:Y:S02]  /*5420*/  @P0 R2UR UR5, R3 ;  /* 0x00000000030502ca */ /* 0x000fe400000e0000 */
[----:B------:R-:W-:Y:S11]  /*5430*/  @P0 R2UR UR4, R0 ;  /* 0x00000000000402ca */ /* 0x000ff600000e0000 */
[----:B------:R-:W-:Y:S02]  /*5440*/  @UP3 UMOV UR15, UR5 ;  /* 0x00000005000f3c82 */ /* 0x000fe40008000000 */
[----:B------:R-:W-:Y:S01]  /*5450*/  @UP3 UMOV UR14, UR4 ;  /* 0x00000004000e3c82 */ /* 0x000fe20008000000 */
[----:B------:R-:W-:Y:S05]  /*5460*/  BRA.U !UP0, `(.L_x_94) ;  /* 0x0000000108c07547 */ /* 0x000fea000b800000 */
[----:B------:R-:W-:Y:S02]  /*5470*/  UP2UR UR18, UPR, URZ, 0x4 ;  /* 0x00000004ff127883 */ /* 0x000fe40008000000 */
[----:B------:R-:W-:Y:S02]  /*5480*/  UISETP.NE.AND UP2, UPT, UR42, 0x1, UPT ;  /* 0x000000012a00788c */ /* 0x000fe4000bf45270 */
[----:B------:R-:W-:Y:S02]  /*5490*/  UIMAD.WIDE.U32 UR6, UR14, UR43, URZ ;  /* 0x0000002b0e0672a5 */ /* 0x000fe4000f8e00ff */
[----:B------:R-:W-:Y:S02]  /*54a0*/  UIMAD.WIDE.U32 UR10, UR15, UR40, URZ ;  /* 0x000000280f0a72a5 */ /* 0x000fe4000f8e00ff */
[----:B------:R-:W-:Y:S02]  /*54b0*/  USEL UR4, UR44, UR48, !UP2 ;  /* 0x000000302c047287 */ /* 0x000fe4000d000000 */
[----:B------:R-:W-:Y:S02]  /*54c0*/  UISETP.NE.AND UP0, UPT, UR30, 0x1, UPT ;  /* 0x000000011e00788c */ /* 0x000fe4000bf05270 */
[----:B------:R-:W-:Y:S02]  /*54d0*/  UP2UR UR20, UPR, URZ, 0x2 ;  /* 0x00000002ff147883 */ /* 0x000fe40008000000 */
[----:B------:R-:W-:Y:S02]  /*54e0*/  UISETP.NE.AND UP1, UPT, UR39, 0x1, UPT ;  /* 0x000000012700788c */ /* 0x000fe4000bf25270 */
[----:B------:R-:W-:Y:S02]  /*54f0*/  UIMAD.WIDE.U32 UR12, UR4, UR22, URZ ;  /* 0x00000016040c72a5 */ /* 0x000fe4000f8e00ff */
[----:B------:R-:W-:Y:S01]  /*5500*/  USEL UR9, UR45, UR50, !UP0 ;  /* 0x000000322d097287 */ /* 0x000fe2000c000000 */
[----:B------:R-:W-:Y:S01]  /*5510*/  UMOV UR6, UR7 ;  /* 0x0000000700067c82 */ /* 0x000fe20008000000 */
[----:B------:R-:W-:Y:S01]  /*5520*/  UMOV UR5, UR11 ;  /* 0x0000000b00057c82 */ /* 0x000fe20008000000 */
[----:B------:R-:W-:Y:S02]  /*5530*/  USHF.R.U32.HI UR7, URZ, UR54, UR6 ;  /* 0x00000036ff077299 */ /* 0x000fe40008011606 */
[----:B------:R-:W-:Y:S02]  /*5540*/  USHF.R.U32.HI UR6, URZ, UR41, UR5 ;  /* 0x00000029ff067299 */ /* 0x000fe40008011605 */
[----:B------:R-:W-:Y:S02]  /*5550*/  UIMAD.WIDE.U32 UR16, UR9, UR22, URZ ;  /* 0x00000016091072a5 */ /* 0x000fe4000f8e00ff */
[----:B------:R-:W-:Y:S02]  /*5560*/  USEL UR8, UR14, UR7, !UP2 ;  /* 0x000000070e087287 */ /* 0x000fe4000d000000 */
[----:B------:R-:W-:Y:S02]  /*5570*/  UISETP.NE.AND UP2, UPT, UR18, URZ, UPT ;  /* 0x000000ff1200728c */ /* 0x000fe4000bf45270 */
[----:B------:R-:W-:Y:S01]  /*5580*/  UIMAD.WIDE.U32 UR10, UR8, UR22, URZ ;  /* 0x00000016080a72a5 */ /* 0x000fe2000f8e00ff */
[----:B------:R-:W-:Y:S02]  /*5590*/  UMOV UR5, UR13 ;  /* 0x0000000d00057c82 */ /* 0x000fe40008000000 */
[----:B------:R-:W-:Y:S03]  /*55a0*/  @UP1 USHF.R.U32.HI UR4, URZ, UR23, UR5 ;  /* 0x00000017ff041299 */ /* 0x000fe60008011605 */
[----:B------:R-:W-:Y:S01]  /*55b0*/  UMOV UR5, UR17 ;  /* 0x0000001100057c82 */ /* 0x000fe20008000000 */
[----:B------:R-:W-:Y:S02]  /*55c0*/  UIMAD UR4, UR39, UR4, URZ ;  /* 0x00000004270472a4 */ /* 0x000fe4000f8e02ff */
[----:B------:R-:W-:Y:S02]  /*55d0*/  @UP1 USHF.R.U32.HI UR9, URZ, UR23, UR5 ;  /* 0x00000017ff091299 */ /* 0x000fe40008011605 */
[----:B------:R-:W-:Y:S02]  /*55e0*/  USEL UR5, UR15, UR6, !UP0 ;  /* 0x000000060f057287 */ /* 0x000fe4000c000000 */
[----:B------:R-:W-:Y:S02]  /*55f0*/  UIMAD UR6, UR39, UR9, URZ ;  /* 0x00000009270672a4 */ /* 0x000fe4000f8e02ff */
[----:B------:R-:W-:Y:S03]  /*5600*/  UISETP.GE.AND UP0, UPT, UR8, UR4, UPT ;  /* 0x000000040800728c */ /* 0x000fe6000bf06270 */
[----:B------:R-:W-:Y:S01]  /*5610*/  UMOV UR4, UR11 ;  /* 0x0000000b00047c82 */ /* 0x000fe20008000000 */
[----:B------:R-:W-:Y:S02]  /*5620*/  UISETP.GE.OR UP0, UPT, UR5, UR6, UP0 ;  /* 0x000000060500728c */ /* 0x000fe40008706670 */
[----:B------:R-:W-:Y:S02]  /*5630*/  USHF.R.U32.HI UR4, URZ, UR23, UR4 ;  /* 0x00000017ff047299 */ /* 0x000fe40008011604 */
[----:B------:R-:W-:Y:S02]  /*5640*/  UIMAD.WIDE.U32 UR6, UR5, UR22, URZ ;  /* 0x00000016050672a5 */ /* 0x000fe4000f8e00ff */
[----:B------:R-:W-:Y:S04]  /*5650*/  USEL UR10, UR8, UR4, !UP1 ;  /* 0x00000004080a7287 */ /* 0x000fe8000c800000 */
[----:B------:R-:W-:Y:S01]  /*5660*/  UIADD3 UR11, UPT, UPT, -UR10, URZ, URZ ;  /* 0x000000ff0a0b7290 */ /* 0x000fe2000fffe1ff */
[----:B------:R-:W-:Y:S01]  /*5670*/  @!UP0 UMOV UR4, UR7 ;  /* 0x0000000700048c82 */ /* 0x000fe20008000000 */
[----:B------:R-:W-:Y:S02]  /*5680*/  UIADD3 UR7, UPT, UPT, -UR8, URZ, URZ ;  /* 0x000000ff08077290 */ /* 0x000fe4000fffe1ff */
[----:B------:R-:W-:Y:S02]  /*5690*/  @!UP0 USHF.R.U32.HI UR4, URZ, UR23, UR4 ;  /* 0x00000017ff048299 */ /* 0x000fe40008011604 */
[----:B------:R-:W-:Y:S02]  /*56a0*/  UIMAD UR6, UR39, UR11, UR8 ;  /* 0x0000000b270672a4 */ /* 0x000fe4000f8e0208 */
[----:B------:R-:W-:Y:S02]  /*56b0*/  @!UP0 USEL UR4, UR5, UR4, !UP1 ;  /* 0x0000000405048287 */ /* 0x000fe4000c800000 */
[----:B------:R-:W-:Y:S02]  /*56c0*/  UISETP.NE.AND UP1, UPT, UR20, URZ, UPT ;  /* 0x000000ff1400728c */ /* 0x000fe4000bf25270 */
[----:B------:R-:W-:Y:S02]  /*56d0*/  @!UP0 UIMAD UR6, UR9, UR6, UR4 ;  /* 0x00000006090682a4 */ /* 0x000fe4000f8e0204 */
[----:B------:R-:W-:Y:S02]  /*56e0*/  @!UP0 UIADD3 UR9, UPT, UPT, UR10, -UR4, URZ ;  /* 0x800000040a098290 */ /* 0x000fe4000fffe0ff */
[----:B------:R-:W-:Y:S02]  /*56f0*/  UIADD3 UR4, UPT, UPT, -UR5, URZ, URZ ;  /* 0x000000ff05047290 */ /* 0x000fe4000fffe1ff */
[----:B------:R-:W-:Y:S03]  /*5700*/  @!UP0 UIMAD UR8, UR9, UR39, UR5 ;  /* 0x00000027090882a4 */ /* 0x000fe6000f8e0205 */
[----:B------:R-:W-:Y:S01]  /*5710*/  @!UP0 UMOV UR5, UR6 ;  /* 0x0000000600058c82 */ /* 0x000fe20008000000 */
[----:B------:R-:W-:Y:S02]  /*5720*/  UIMAD UR6, UR30, UR4, UR15 ;  /* 0x000000041e0672a4 */ /* 0x000fe4000f8e020f */
[----:B------:R-:W-:Y:S02]  /*5730*/  UIMAD UR4, UR42, UR7, UR14 ;  /* 0x000000072a0472a4 */ /* 0x000fe4000f8e020e */
[----:B------:R-:W-:Y:S02]  /*5740*/  UIMAD UR15, UR5, UR30, UR6 ;  /* 0x0000001e050f72a4 */ /* 0x000fe4000f8e0206 */
[----:B------:R-:W-:Y:S11]  /*5750*/  UIMAD UR14, UR8, UR42, UR4 ;  /* 0x0000002a080e72a4 */ /* 0x000ff6000f8e0204 */
[----:B------:R-:W-:Y:S01]  /*5760*/  @!UPT UIADD3 URZ, UPT, UPT, URZ, URZ, URZ ;  /* 0x000000fffffff290 */ /* 0x000fe2000fffe0ff */
.L_x_94:
[----:B------:R-:W1:Y:S01]  /*5770*/  @!UP4 LDCU.128 UR8, c[0x0][0xb10] ;  /* 0x00016200ff08c7ac */ /* 0x000e620008000c00 */
[----:B------:R-:W-:Y:S04]  /*5780*/  MOV R0, UR19 ;  /* 0x0000001300007c02 */ /* 0x000fe80008000f00 */
[----:B------:R-:W-:Y:S01]  /*5790*/  IABS R0, R0 ;  /* 0x0000000000007213 */ /* 0x000fe20000000000 */
[----:B------:R-:W2:Y:S01]  /*57a0*/  @!UP4 LDCU UR5, c[0x0][0xb0c] ;  /* 0x00016180ff05c7ac */ /* 0x000ea20008000800 */
[----:B-1----:R-:W-:Y:S07]  /*57b0*/  UIMAD.WIDE.U32 UR6, UR15, UR8, URZ ;  /* 0x000000080f0672a5 */ /* 0x002fee000f8e00ff */
[----:B------:R-:W-:Y:S01]  /*57c0*/  @!UP4 UMOV UR4, UR7 ;  /* 0x000000070004cc82 */ /* 0x000fe20008000000 */
[----:B--2---:R-:W-:Y:S02]  /*57d0*/  @!UP4 UISETP.NE.AND UP0, UPT, UR5, 0x1, UPT ;  /* 0x000000010500c88c */ /* 0x004fe4000bf05270 */
[----:B------:R-:W-:Y:S02]  /*57e0*/  @!UP4 USHF.R.U32.HI UR4, URZ, UR9, UR4 ;  /* 0x00000009ff04c299 */ /* 0x000fe40008011604 */
[----:B------:R-:W-:Y:S02]  /*57f0*/  UIMAD.WIDE.U32 UR6, UR14, UR11, URZ ;  /* 0x0000000b0e0672a5 */ /* 0x000fe4000f8e00ff */
[----:B------:R-:W-:Y:S02]  /*5800*/  @!UP4 USEL UR8, UR15, UR4, !UP0 ;  /* 0x000000040f08c287 */ /* 0x000fe4000c000000 */
[----:B------:R-:W-:Y:S03]  /*5810*/  @!UP4 UISETP.NE.AND UP0, UPT, UR10, 0x1, UPT ;  /* 0x000000010a00c88c */ /* 0x000fe6000bf05270 */
[----:B------:R-:W-:Y:S02]  /*5820*/  @!UP4 UMOV UR6, UR7 ;  /* 0x000000070006cc82 */ /* 0x000fe40008000000 */
[----:B------:R-:W1:Y:S02]  /*5830*/  @!UP4 LDCU UR4, c[0x0][0xb20] ;  /* 0x00016400ff04c7ac */ /* 0x000e640008000800 */
[----:B-1----:R-:W-:Y:S04]  /*5840*/  @!UP4 USHF.R.U32.HI UR6, URZ, UR4, UR6 ;  /* 0x00000004ff06c299 */ /* 0x002fe80008011606 */
[----:B------:R-:W-:Y:S04]  /*5850*/  @!UP4 USEL UR6, UR14, UR6, !UP0 ;  /* 0x000000060e06c287 */ /* 0x000fe8000c000000 */
[----:B------:R-:W-:Y:S02]  /*5860*/  @!UP4 UIADD3 UR4, UPT, UPT, -UR8, UR6, URZ ;  /* 0x000000060804c290 */ /* 0x000fe4000fffe1ff */
[----:B------:R-:W-:Y:S02]  /*5870*/  @!UP4 UIADD3 UR6, UPT, UPT, UR8, -UR6, URZ ;  /* 0x800000060806c290 */ /* 0x000fe4000fffe0ff */
[----:B------:R-:W-:Y:S02]  /*5880*/  @!UP4 UIMAD UR15, UR4, UR5, UR15 ;  /* 0x00000005040fc2a4 */ /* 0x000fe4000f8e020f */
[----:B------:R-:W-:Y:S01]  /*5890*/  @!UP4 UIMAD UR14, UR6, UR10, UR14 ;  /* 0x0000000a060ec2a4 */ /* 0x000fe2000f8e020e */
[----:B------:R-:W-:Y:S11]  /*58a0*/  BRA.U UP2, `(.L_x_95) ;  /* 0x0000000102107547 */ /* 0x000ff6000b800000 */
[----:B------:R-:W-:Y:S04]  /*58b0*/  MOV R8, UR53 ;  /* 0x0000003500087c02 */ /* 0x000fe80008000f00 */
[----:B------:R-:W-:Y:S04]  /*58c0*/  SHF.L.U32 R8, R8, 0x1f, RZ ;  /* 0x0000001f08087819 */ /* 0x000fe800000006ff */
[----:B------:R-:W1:Y:S02]  /*58d0*/  SYNCS.PHASECHK.TRANS64.TRYWAIT P1, [UR31+0x148], R8 ;  /* 0x00014808ff0075a7 */ /* 0x000e64000802111f */
[----:B-1----:R-:W-:Y:S05]  /*58e0*/  @!P1 BRA `(.L_x_96) ;  /* 0x0000004000a89947 */ /* 0x002fea0003800000 */
.L_x_95:
[----:B------:R-:W-:Y:S01]  /*58f0*/  UISETP.NE.AND UP2, UPT, UR38, URZ, UPT ;  /* 0x000000ff2600728c */ /* 0x000fe2000bf45270 */
[----:B------:R-:W-:Y:S01]  /*5900*/  R2UR UR4, R0 ;  /* 0x00000000000472ca */ /* 0x000fe200000e0000 */
[----:B------:R-:W-:Y:S01]  /*5910*/  USHF.L.U32 UR27, UR21, 0x6, URZ ;  /* 0x00000006151b7899 */ /* 0x000fe200080006ff */
[----:B-1----:R-:W-:Y:S05]  /*5920*/  IMAD.U32 R8, RZ, RZ, UR38 ;  /* 0x00000026ff087e24 */ /* 0x002fea000f8e00ff */
[----:B------:R-:W-:Y:S04]  /*5930*/  IABS R8, R8 ;  /* 0x0000000800087213 */ /* 0x000fe80000000000 */
[----:B------:R-:W1:Y:S02]  /*5940*/  I2F.RP R12, R8 ;  /* 0x00000008000c7306 */ /* 0x000e640000209400 */
[----:B------:R-:W-:Y:S07]  /*5950*/  UIMAD.WIDE.U32 UR6, UR47, UR4, URZ ;  /* 0x000000042f0672a5 */ /* 0x000fee000f8e00ff */
[----:B------:R-:W-:Y:S02]  /*5960*/  UMOV UR28, UR7 ;  /* 0x00000007001c7c82 */ /* 0x000fe40008000000 */
[----:B------:R-:W-:Y:S04]  /*5970*/  UIMAD UR4, UR28, UR51, UR4 ;  /* 0x000000331c0472a4 */ /* 0x000fe8000f8e0204 */
[----:B------:R-:W-:Y:S01]  /*5980*/  UISETP.GT.U32.AND UP0, UPT, UR32, UR4, UPT ;  /* 0x000000042000728c */ /* 0x000fe2000bf04070 */
[----:B-1----:R-:W1:Y:S10]  /*5990*/  MUFU.RCP R12, R12 ;  /* 0x0000000c000c7308 */ /* 0x002e740000001000 */
[----:B------:R-:W-:Y:S02]  /*59a0*/  @!UP0 UIADD3 UR4, UPT, UPT, UR4, -UR32, URZ ;  /* 0x8000002004048290 */ /* 0x000fe4000fffe0ff */
[----:B------:R-:W-:Y:S02]  /*59b0*/  @!UP0 UIADD3 UR28, UPT, UPT, UR28, 0x1, URZ ;  /* 0x000000011c1c8890 */ /* 0x000fe4000fffe0ff */
[----:B------:R-:W-:Y:S02]  /*59c0*/  UISETP.GE.U32.AND UP0, UPT, UR4, UR32, UPT ;  /* 0x000000200400728c */ /* 0x000fe4000bf06070 */
[----:B------:R-:W-:Y:S01]  /*59d0*/  ULOP3.LUT UR4, UR19, UR33, URZ, 0x3c, !UPT ;  /* 0x0000002113047292 */ /* 0x000fe2000f8e3cff */
[----:B-1----:R-:W-:Y:S04]  /*59e0*/  VIADD R12, R12, 0xffffffe ;  /* 0x0ffffffe0c0c7836 */ /* 0x002fe80000000000 */
[----:B------:R1:W2:Y:S04]  /*59f0*/  F2I.FTZ.U32.TRUNC.NTZ R13, R12 ;  /* 0x0000000c000d7305 */ /* 0x0002a8000021f000 */
[----:B------:R-:W-:Y:S02]  /*5a00*/  @UP0 UIADD3 UR28, UPT, UPT, UR28, 0x1, URZ ;  /* 0x000000011c1c0890 */ /* 0x000fe4000fffe0ff */
[----:B------:R-:W-:Y:S01]  /*5a10*/  UISETP.GE.AND UP0, UPT, UR4, URZ, UPT ;  /* 0x000000ff0400728c */ /* 0x000fe2000bf06270 */
[----:B-1----:R-:W-:Y:S01]  /*5a20*/  HFMA2 R12, -RZ, RZ, 0, 0 ;  /* 0x00000000ff0c7431 */ /* 0x002fe200000001ff */
[----:B--2---:R-:W-:Y:S09]  /*5a30*/  IADD3 R3, PT, PT, RZ, -R13, RZ ;  /* 0x8000000dff037210 */ /* 0x004ff20007ffe0ff */
[----:B------:R-:W-:Y:S02]  /*5a40*/  @!UP0 UIADD3 UR28, UPT, UPT, -UR28, URZ, URZ ;  /* 0x000000ff1c1c8290 */ /* 0x000fe4000fffe1ff */
[----:B------:R-:W-:Y:S01]  /*5a50*/  @!UP6 ULOP3.LUT UR28, URZ, UR33, URZ, 0x33, !UPT ;  /* 0x00000021ff1ce292 */ /* 0x000fe2000f8e33ff */
[----:B------:R-:W-:Y:S03]  /*5a60*/  IMAD R3, R3, R8, RZ ;  /* 0x0000000803037224 */ /* 0x000fe600078e02ff */
[----:B------:R-:W-:Y:S02]  /*5a70*/  ULOP3.LUT UR4, UR28, UR38, URZ, 0x3c, !UPT ;  /* 0x000000261c047292 */ /* 0x000fe4000f8e3cff */
[----:B------:R-:W-:Y:S02]  /*5a80*/  IMAD.U32 R0, RZ, RZ, UR28 ;  /* 0x0000001cff007e24 */ /* 0x000fe4000f8e00ff */
[----:B------:R-:W-:Y:S01]  /*5a90*/  UISETP.GE.AND UP0, UPT, UR4, URZ, UPT ;  /* 0x000000ff0400728c */ /* 0x000fe2000bf06270 */
[----:B------:R-:W-:Y:S01]  /*5aa0*/  IMAD.HI.U32 R13, R13, R3, R12 ;  /* 0x000000030d0d7227 */ /* 0x000fe200078e000c */
[----:B------:R-:W-:Y:S02]  /*5ab0*/  UIADD3 UR4, UPT, UPT, -UR28, URZ, URZ ;  /* 0x000000ff1c047290 */ /* 0x000fe4000fffe1ff */
[----:B------:R-:W-:Y:S02]  /*5ac0*/  IABS R0, R0 ;  /* 0x0000000000007213 */ /* 0x000fe40000000000 */
[----:B------:R-:W-:Y:S03]  /*5ad0*/  UIMAD UR4, UR33, UR4, UR19 ;  /* 0x00000004210472a4 */ /* 0x000fe6000f8e0213 */
[----:B------:R-:W-:Y:S01]  /*5ae0*/  IMAD.HI.U32 R13, R13, R0, RZ ;  /* 0x000000000d0d7227 */ /* 0x000fe200078e00ff */
[----:B------:R-:W-:Y:S03]  /*5af0*/  USHF.L.U32 UR26, UR4, 0x6, URZ ;  /* 0x00000006041a7899 */ /* 0x000fe600080006ff */
[----:B------:R-:W-:Y:S04]  /*5b00*/  IMAD.MOV R3, RZ, RZ, -R13 ;  /* 0x000000ffff037224 */ /* 0x000fe800078e0a0d */
[C---:B------:R-:W-:Y:S05]  /*5b10*/  IMAD R0, R8.reuse, R3, R0 ;  /* 0x0000000308007224 */ /* 0x040fea00078e0200 */
[----:B------:R-:W-:Y:S11]  /*5b20*/  ISETP.GT.U32.AND P1, PT, R8, R0, PT ;  /* 0x000000000800720c */ /* 0x000ff60003f24070 */
[----:B------:R-:W-:Y:S02]  /*5b30*/  @!UPT UIADD3 URZ, UPT, UPT, URZ, URZ, URZ ;  /* 0x000000fffffff290 */ /* 0x000fe4000fffe0ff */
[-C--:B------:R-:W-:Y:S01]  /*5b40*/  @!P1 IADD3 R0, PT, PT, R0, -R8.reuse, RZ ;  /* 0x8000000800009210 */ /* 0x080fe20007ffe0ff */
[----:B------:R-:W-:Y:S01]  /*5b50*/  @!P1 VIADD R13, R13, 0x1 ;  /* 0x000000010d0d9836 */ /* 0x000fe20000000000 */
[----:B------:R-:W-:Y:S02]  /*5b60*/  ISETP.NE.U32.AND P1, PT, RZ, UR34, PT ;  /* 0x00000022ff007c0c */ /* 0x000fe4000bf25070 */
[----:B------:R-:W-:Y:S02]  /*5b70*/  ISETP.GE.U32.AND P2, PT, R0, R8, PT ;  /* 0x000000080000720c */ /* 0x000fe40003f46070 */
[----:B------:R-:W-:Y:S11]  /*5b80*/  ISETP.NE.AND.EX P1, PT, RZ, UR35, PT, P1 ;  /* 0x00000023ff007c0c */ /* 0x000ff6000bf25310 */
[----:B------:R-:W-:Y:S04]  /*5b90*/  @P2 IADD3 R13, PT, PT, R13, 0x1, RZ ;  /* 0x000000010d0d2810 */ /* 0x000fe80007ffe0ff */
[----:B------:R-:W-:Y:S11]  /*5ba0*/  R2UR UR29, R13 ;  /* 0x000000000d1d72ca */ /* 0x000ff600000e0000 */
[----:B------:R-:W-:Y:S02]  /*5bb0*/  @!UPT UIADD3 URZ, UPT, UPT, URZ, URZ, URZ ;  /* 0x000000fffffff290 */ /* 0x000fe4000fffe0ff */
[----:B------:R-:W-:Y:S02]  /*5bc0*/  @!UP0 UIADD3 UR29, UPT, UPT, -UR29, URZ, URZ ;  /* 0x000000ff1d1d8290 */ /* 0x000fe4000fffe1ff */
[----:B------:R-:W-:Y:S04]  /*5bd0*/  @!UP2 ULOP3.LUT UR29, URZ, UR38, URZ, 0x33, !UPT ;  /* 0x00000026ff1da292 */ /* 0x000fe8000f8e33ff */
[----:B------:R-:W-:Y:S04]  /*5be0*/  UIADD3 UR5, UPT, UPT, -UR29, URZ, URZ ;  /* 0x000000ff1d057290 */ /* 0x000fe8000fffe1ff */
[----:B------:R-:W-:Y:S01]  /*5bf0*/  UIMAD UR28, UR38, UR5, UR28 ;  /* 0x00000005261c72a4 */ /* 0x000fe2000f8e021c */
[----:B------:R-:W-:Y:S11]  /*5c00*/  BRA.U !UP5, `(.L_x_97) ;  /* 0x000000010d387547 */ /* 0x000ff6000b800000 */
[----:B------:R-:W-:Y:S01]  /*5c10*/  UISETP.NE.AND UP1, UPT, UR52, URZ, UPT ;  /* 0x000000ff3400728c */ /* 0x000fe2000bf25270 */
[----:B------:R-:W-:Y:S01]  /*5c20*/  IMAD.MOV.U32 R45, RZ, RZ, 0x1 ;  /* 0x00000001ff2d7424 */ /* 0x000fe200078e00ff */
[----:B------:R-:W1:Y:S01]  /*5c30*/  LDCU.64 UR8, c[0x0][0x358] ;  /* 0x00006b00ff0877ac */ /* 0x000e620008000a00 */
[----:B------:R-:W-:Y:S03]  /*5c40*/  MOV R0, 0x1 ;  /* 0x0000000100007802 */ /* 0x000fe60000000f00 */
[----:B------:R-:W-:Y:S05]  /*5c50*/  PLOP3.LUT P2, PT, PT, PT, UP1, 0x80, 0x8 ;  /* 0x000000000008781c */ /* 0x000fea0003f4f018 */
[----:B------:R-:W2:Y:S01]  /*5c60*/  @UP1 LDCU.64 UR4, c[0x0][0x888] ;  /* 0x00011100ff0417ac */ /* 0x000ea20008000a00 */
[----:B------:R-:W-:Y:S07]  /*5c70*/  @UP1 UIMAD UR6, UR49, UR34, URZ ;  /* 0x00000022310612a4 */ /* 0x000fee000f8e02ff */
[----:B------:R-:W-:Y:S01]  /*5c80*/  @!P2 PRMT R45, R0, 0x7610, R45 ;  /* 0x00007610002da816 */ /* 0x000fe2000000002d */
[----:B--2---:R-:W-:Y:S06]  /*5c90*/  @UP1 UIMAD.WIDE UR4, UR6, 0x4, UR4 ;  /* 0x00000004060418a5 */ /* 0x004fec000f8e0204 */
[----:B-----5:R-:W-:Y:S01]  /*5ca0*/  IMAD.U32 R26, RZ, RZ, UR4 ;  /* 0x00000004ff1a7e24 */ /* 0x020fe2000f8e00ff */
[----:B------:R-:W-:Y:S04]  /*5cb0*/  MOV R27, UR5 ;  /* 0x00000005001b7c02 */ /* 0x000fe80008000f00 */
[----:B------:R-:W2:Y:S01]  /*5cc0*/  @!UP1 LDCU UR4, c[0x0][0x880] ;  /* 0x00011000ff0497ac */ /* 0x000ea20008000800 */
[----:B-1----:R1:W5:Y:S02]  /*5cd0*/  @P2 LDG.E R26, desc[UR8][R26.64] ;  /* 0x000000081a1a2981 */ /* 0x002364000c1e1900 */
[----:B-12---:R-:W-:Y:S07]  /*5ce0*/  @!P2 IMAD.U32 R26, RZ, RZ, UR4 ;  /* 0x00000004ff1aae24 */ /* 0x006fee000f8e00ff */
.L_x_97:
[----:B-----5:R-:W-:Y:S01]  /*5cf0*/  @!P1 FSETP.EQ.AND P3, PT, R26, RZ, PT ;  /* 0x000000ff1a00920b */ /* 0x020fe20003f62000 */
[----:B------:R-:W-:Y:S01]  /*5d00*/  @!UPT UIADD3 URZ, UPT, UPT, URZ, URZ, URZ ;  /* 0x000000fffffff290 */ /* 0x000fe2000fffe0ff */
[----:B------:R-:W-:Y:S11]  /*5d10*/  @!P1 BRA `(.L_x_98) ;  /* 0x0000000000149947 */ /* 0x000ff60003800000 */
[----:B------:R-:W-:Y:S02]  /*5d20*/  LOP3.LUT P1, RZ, R45, 0xff, RZ, 0xc0, !PT ;  /* 0x000000ff2dff7812 */ /* 0x000fe4000782c0ff */
[----:B------:R-:W-:Y:S04]  /*5d30*/  PLOP3.LUT P3, PT, PT, PT, UP1, 0x80, 0x8 ;  /* 0x000000000008781c */ /* 0x000fe80003f6f018 */
[----:B------:R-:W-:Y:S07]  /*5d40*/  PLOP3.LUT P3, PT, P3, PT, PT, 0x8, 0x80 ;  /* 0x000000000080781c */ /* 0x000fee0001f6e170 */
[----:B------:R-:W-:Y:S11]  /*5d50*/  @P1 FSETP.EQ.AND P3, PT, R26, RZ, PT ;  /* 0x000000ff1a00120b */ /* 0x000ff60003f62000 */
[----:B------:R-:W-:Y:S02]  /*5d60*/  @!UPT UIADD3 URZ, UPT, UPT, URZ, URZ, URZ ;  /* 0x000000fffffff290 */ /* 0x000fe4000fffe0ff */
.L_x_98:
[----:B------:R-:W-:Y:S01]  /*5d70*/  ULEA UR4, UR25, UR31, 0x3 ;  /* 0x0000001f19047291 */ /* 0x000fe2000f8e18ff */
[----:B------:R-:W-:Y:S02]  /*5d80*/  SHF.L.U32 R3, R10, 0x1f, RZ ;  /* 0x0000001f0a037819 */ /* 0x000fe400000006ff */
[----:B------:R-:W-:Y:S04]  /*5d90*/  ELECT P2, URZ, PT ;  /* 0x0000000000ff782f */ /* 0x000fe80003840000 */
[----:B------:R-:W-:Y:S02]  /*5da0*/  PLOP3.LUT P2, PT, P3, P2, PT, 0xf2, 0x2f ;  /* 0x00000000002f781c */ /* 0x000fe40001f45e72 */
[----:B------:R-:W1:Y:S02]  /*5db0*/  SYNCS.PHASECHK.TRANS64.TRYWAIT P1, [UR4+0x128], R3 ;  /* 0x00012803ff0075a7 */ /* 0x000e640008021104 */
[----:B-1----:R-:W-:Y:S09]  /*5dc0*/  @!P1 BRA `(.L_x_99) ;  /* 0x0000003c00889947 */ /* 0x002ff20003800000 */
.L_x_195:
[----:B------:R-:W2:Y:S01]  /*5dd0*/  S2UR UR19, SR_CgaCtaId ;  /* 0x00000000001379c3 */ /* 0x000ea20000008800 */
[----:B------:R-:W-:Y:S01]  /*5de0*/  VOTEU.ALL UP0, P2 ;  /* 0x0000000000ff7886 */ /* 0x000fe20001000000 */
[----:B-1----:R-:W-:Y:S01]  /*5df0*/  @!P2 IADD3 R3, P1, PT, R14, 0x580, RZ ;  /* 0x000005800e03a810 */ /* 0x002fe20007f3e0ff */
[----:B------:R-:W-:Y:S01]  /*5e00*/  UMOV UR20, 0x0 ;  /* 0x0000000000147882 */ /* 0x000fe20000000000 */
[----:B------:R-:W-:Y:S01]  /*5e10*/  UMOV UR21, 0x10000000 ;  /* 0x1000000000157882 */ /* 0x000fe20000000000 */
[----:B------:R-:W-:Y:S01]  /*5e20*/  UMOV UR11, UR27 ;  /* 0x0000001b000b7c82 */ /* 0x000fe20008000000 */
[----:B------:R-:W-:Y:S01]  /*5e30*/  @!UP0 ULEA UR5, UR25, UR31, 0xc ;  /* 0x0000001f19058291 */ /* 0x000fe2000f8e60ff */
[----:B------:R-:W-:Y:S01]  /*5e40*/  @!P2 IMAD.X R0, RZ, RZ, R15, P1 ;  /* 0x000000ffff00a224 */ /* 0x000fe200008e060f */
[----:B------:R-:W-:Y:S01]  /*5e50*/  @!UP0 UIADD3 UR10, UPT, UPT, UR26, 0x20, URZ ;  /* 0x000000201a0a8890 */ /* 0x000fe2000fffe0ff */
[----:B------:R-:W-:Y:S01]  /*5e60*/  @!P2 R2UR UR7, R3 ;  /* 0x000000000307a2ca */ /* 0x000fe200000e0000 */
[----:B------:R-:W-:Y:S01]  /*5e70*/  @!UP0 UIADD3 UR24, UPT, UPT, UR5, 0x200, URZ ;  /* 0x0000020005188890 */ /* 0x000fe2000fffe0ff */
[----:B------:R-:W-:Y:S01]  /*5e80*/  @P0 SHF.R.U32.HI R4, RZ, 0x10, R5 ;  /* 0x00000010ff040819 */ /* 0x000fe20000011605 */
[----:B------:R-:W-:Y:S02]  /*5e90*/  @!UP0 UIADD3 UR8, UPT, UPT, UR5, 0xa00, URZ ;  /* 0x00000a0005088890 */ /* 0x000fe4000fffe0ff */
[----:B------:R-:W-:Y:S01]  /*5ea0*/  UIADD3 UR5, UPT, UPT, UR25, 0x1, URZ ;  /* 0x0000000119057890 */ /* 0x000fe2000fffe0ff */
[----:B------:R-:W-:Y:S01]  /*5eb0*/  @P0 R2UR UR49, R4 ;  /* 0x00000000043102ca */ /* 0x000fe200000e0000 */
[----:B------:R-:W-:Y:S02]  /*5ec0*/  UIADD3 UR25, UPT, UPT, UR4, 0x110, URZ ;  /* 0x0000011004197890 */ /* 0x000fe4000fffe0ff */
[----:B------:R-:W-:Y:S01]  /*5ed0*/  UISETP.NE.AND UP0, UPT, UR5, 0x3, UPT ;  /* 0x000000030500788c */ /* 0x000fe2000bf05270 */
[----:B------:R-:W-:Y:S01]  /*5ee0*/  UMOV UR12, UR28 ;  /* 0x0000001c000c7c82 */ /* 0x000fe20008000000 */
[----:B------:R-:W-:Y:S02]  /*5ef0*/  UMOV UR13, UR29 ;  /* 0x0000001d000d7c82 */ /* 0x000fe40008000000 */
[----:B------:R-:W-:Y:S01]  /*5f00*/  USEL UR6, UR5, URZ, UP0 ;  /* 0x000000ff05067287 */ /* 0x000fe20008000000 */
[----:B------:R-:W-:Y:S01]  /*5f10*/  @!P2 R2UR UR5, R0 ;  /* 0x000000000005a2ca */ /* 0x000fe200000e0000 */
[----:B------:R-:W-:Y:S01]  /*5f20*/  IMAD.U32 R12, RZ, RZ, UR7 ;  /* 0x00000007ff0c7e24 */ /* 0x000fe2000f8e00ff */
[----:B------:R-:W-:Y:S01]  /*5f30*/  USEL UR18, URZ, 0x1, UP0 ;  /* 0x00000001ff127887 */ /* 0x000fe20008000000 */
[----:B------:R-:W-:Y:S01]  /*5f40*/  @!P2 IMAD.MOV.U32 R0, RZ, RZ, 0x1000 ;  /* 0x00001000ff00a424 */ /* 0x000fe200078e00ff */
[----:B------:R-:W-:Y:S01]  /*5f50*/  VOTEU.ALL UP0, P2 ;  /* 0x0000000000ff7886 */ /* 0x000fe20001000000 */
[----:B------:R-:W-:Y:S01]  /*5f60*/  UMOV UR9, UR25 ;  /* 0x0000001900097c82 */ /* 0x000fe20008000000 */
[----:B------:R-:W-:Y:S01]  /*5f70*/  @!P2 R2UR UR16, R12 ;  /* 0x000000000c10a2ca */ /* 0x000fe200000e0000 */
[----:B--2---:R-:W-:Y:S01]  /*5f80*/  UPRMT UR7, UR19, 0x654, UR25 ;  /* 0x0000065413077896 */ /* 0x004fe20008000019 */
[----:B------:R-:W-:Y:S04]  /*5f90*/  LOP3.LUT R10, R10, UR18, RZ, 0x3c, !PT ;  /* 0x000000120a0a7c12 */ /* 0x000fe8000f8e3cff */
[----:B------:R-:W-:Y:S01]  /*5fa0*/  SHF.L.U32 R3, R10, 0x1f, RZ ;  /* 0x0000001f0a037819 */ /* 0x000fe200000006ff */
[----:B------:R-:W-:Y:S01]  /*5fb0*/  IMAD.U32 R13, RZ, RZ, UR5 ;  /* 0x00000005ff0d7e24 */ /* 0x000fe2000f8e00ff */
[----:B------:R-:W-:Y:S04]  /*5fc0*/  ULEA UR5, UR6, UR31, 0x3 ;  /* 0x0000001f06057291 */ /* 0x000fe8000f8e18ff */
[----:B------:R-:W-:Y:S11]  /*5fd0*/  @!P2 R2UR UR17, R13 ;  /* 0x000000000d11a2ca */ /* 0x000ff600000e0000 */
[----:B------:R-:W-:Y:S02]  /*5fe0*/  @!UPT UIADD3 URZ, UPT, UPT, URZ, URZ, URZ ;  /* 0x000000fffffff290 */ /* 0x000fe4000fffe0ff */
[----:B------:R1:W-:Y:S01]  /*5ff0*/  @!UP0 UTMALDG.4D [UR24], [UR16], desc[UR20] ;  /* 0x00001418100085b4 */ /* 0x0003e20008019000 */
[----:B------:R-:W-:Y:S05]  /*6000*/  VOTEU.ALL UP0, P2 ;  /* 0x0000000000ff7886 */ /* 0x000fea0001000000 */
[----:B------:R1:W-:Y:S01]  /*6010*/  @!UP0 UTMALDG.4D [UR8], [UR16], desc[UR20] ;  /* 0x00001408100085b4 */ /* 0x0003e20008019000 */
[----:B------:R1:W-:Y:S01]  /*6020*/  @!P2 SYNCS.ARRIVE.TRANS64.RED.A0TR RZ, [UR4+0x110], R0 ;  /* 0x00011000ffffa9a7 */ /* 0x0003e20008300404 */
[----:B------:R-:W-:Y:S01]  /*6030*/  SYNCS.ARRIVE.TRANS64.RED.A1T0 RZ, [UR7], RZ ;  /* 0x000000ffffff79a7 */ /* 0x000fe20008100407 */
[----:B------:R-:W2:Y:S02]  /*6040*/  SYNCS.PHASECHK.TRANS64.TRYWAIT P1, [UR5+0x128], R3 ;  /* 0x00012803ff0075a7 */ /* 0x000ea40008021105 */
[----:B-12---:R-:W-:Y:S05]  /*6050*/  @!P1 BRA `(.L_x_100) ;  /* 0x0000003800fc9947 */ /* 0x006fea0003800000 */
.L_x_197:
[----:B------:R-:W-:Y:S01]  /*6060*/  UIADD3 UR17, UPT, UPT, UR5, 0x110, URZ ;  /* 0x0000011005117890 */ /* 0x000fe2000fffe0ff */
[----:B------:R-:W2:Y:S01]  /*6070*/  S2UR UR57, SR_CgaCtaId ;  /* 0x00000000003979c3 */ /* 0x000ea20000008800 */
[----:B------:R-:W-:Y:S01]  /*6080*/  UPLOP3.LUT UP2, UPT, UPT, UPT, UPT, 0x80, 0x8 ;  /* 0x000000000008789c */ /* 0x000fe20003f4f070 */
[----:B-1----:R-:W-:Y:S01]  /*6090*/  @!P2 IADD3 R3, P0, PT, R14, 0x580, RZ ;  /* 0x000005800e03a810 */ /* 0x002fe20007f1e0ff */
[----:B------:R-:W-:Y:S01]  /*60a0*/  UMOV UR36, 0x0 ;  /* 0x0000000000247882 */ /* 0x000fe20000000000 */
[----:B------:R-:W-:Y:S01]  /*60b0*/  UMOV UR37, 0x10000000 ;  /* 0x1000000000257882 */ /* 0x000fe20000000000 */
[----:B------:R-:W-:Y:S01]  /*60c0*/  UMOV UR19, UR27 ;  /* 0x0000001b00137c82 */ /* 0x000fe20008000000 */
[----:B------:R-:W-:Y:S01]  /*60d0*/  UMOV UR20, UR28 ;  /* 0x0000001c00147c82 */ /* 0x000fe20008000000 */
[----:B------:R-:W-:Y:S01]  /*60e0*/  UMOV UR21, UR29 ;  /* 0x0000001d00157c82 */ /* 0x000fe20008000000 */
[----:B------:R-:W-:Y:S01]  /*60f0*/  UMOV UR11, UR27 ;  /* 0x0000001b000b7c82 */ /* 0x000fe20008000000 */
[----:B------:R-:W-:Y:S01]  /*6100*/  UMOV UR12, UR28 ;  /* 0x0000001c000c7c82 */ /* 0x000fe20008000000 */
[----:B------:R-:W-:Y:S01]  /*6110*/  UMOV UR13, UR29 ;  /* 0x0000001d000d7c82 */ /* 0x000fe20008000000 */
[----:B------:R-:W-:Y:S01]  /*6120*/  UMOV UR9, UR17 ;  /* 0x0000001100097c82 */ /* 0x000fe20008000000 */
[----:B------:R-:W-:Y:S01]  /*6130*/  VOTEU.ALL UP0, P2 ;  /* 0x0000000000ff7886 */ /* 0x000fe20001000000 */
[----:B------:R-:W-:Y:S01]  /*6140*/  @!P2 IMAD.X R0, RZ, RZ, R15, P0 ;  /* 0x000000ffff00a224 */ /* 0x000fe200000e060f */
[----:B------:R-:W-:Y:S02]  /*6150*/  R2UR UR56, R48 ;  /* 0x00000000303872ca */ /* 0x000fe400000e0000 */
[----:B------:R-:W-:Y:S01]  /*6160*/  R2UR UR55, R49 ;  /* 0x00000000313772ca */ /* 0x000fe200000e0000 */
[----:B------:R-:W-:Y:S01]  /*6170*/  @!UP0 ULEA UR4, UR6, UR31, 0xc ;  /* 0x0000001f06048291 */ /* 0x000fe2000f8e60ff */
[----:B------:R-:W-:Y:S01]  /*6180*/  LOP3.LUT R9, R9, 0x1, RZ, 0x3c, !PT ;  /* 0x0000000109097812 */ /* 0x000fe200078e3cff */
[----:B------:R-:W-:Y:S02]  /*6190*/  @!UP0 UIADD3 UR18, UPT, UPT, UR26, 0x10, URZ ;  /* 0x000000101a128890 */ /* 0x000fe4000fffe0ff */
[----:B------:R-:W-:Y:S02]  /*61a0*/  @!UP0 UIADD3 UR16, UPT, UPT, UR4, 0x200, URZ ;  /* 0x0000020004108890 */ /* 0x000fe4000fffe0ff */
[----:B------:R-:W-:Y:S02]  /*61b0*/  @!UP0 UIADD3 UR8, UPT, UPT, UR4, 0xa00, URZ ;  /* 0x00000a0004088890 */ /* 0x000fe4000fffe0ff */
[----:B------:R-:W-:Y:S01]  /*61c0*/  UIADD3 UR4, UPT, UPT, UR6, 0x1, URZ ;  /* 0x0000000106047890 */ /* 0x000fe2000fffe0ff */
[----:B------:R-:W-:Y:S01]  /*61d0*/  @!P2 R2UR UR6, R3 ;  /* 0x000000000306a2ca */ /* 0x000fe200000e0000 */
[----:B------:R-:W-:Y:S02]  /*61e0*/  @!UP0 UIADD3 UR10, UPT, UPT, UR26, 0x30, URZ ;  /* 0x000000301a0a8890 */ /* 0x000fe4000fffe0ff */
[----:B------:R-:W-:Y:S04]  /*61f0*/  UISETP.NE.AND UP0, UPT, UR4, 0x3, UPT ;  /* 0x000000030400788c */ /* 0x000fe8000bf05270 */
[----:B------:R-:W-:Y:S01]  /*6200*/  USEL UR25, UR4, URZ, UP0 ;  /* 0x000000ff04197287 */ /* 0x000fe20008000000 */
[----:B------:R-:W-:Y:S01]  /*6210*/  @!P2 R2UR UR4, R0 ;  /* 0x000000000004a2ca */ /* 0x000fe200000e0000 */
[----:B------:R-:W-:Y:S02]  /*6220*/  USEL UR24, URZ, 0x1, UP0 ;  /* 0x00000001ff187887 */ /* 0x000fe40008000000 */
[----:B------:R-:W-:Y:S02]  /*6230*/  VOTEU.ALL UP0, P2 ;  /* 0x0000000000ff7886 */ /* 0x000fe40001000000 */
[----:B------:R-:W-:Y:S02]  /*6240*/  IMAD.U32 R4, RZ, RZ, UR6 ;  /* 0x00000006ff047e24 */ /* 0x000fe4000f8e00ff */
[----:B------:R-:W-:Y:S03]  /*6250*/  LOP3.LUT R10, R10, UR24, RZ, 0x3c, !PT ;  /* 0x000000180a0a7c12 */ /* 0x000fe6000f8e3cff */
[----:B------:R-:W-:Y:S03]  /*6260*/  @!P2 R2UR UR6, R4 ;  /* 0x000000000406a2ca */ /* 0x000fe600000e0000 */
[----:B------:R-:W-:Y:S01]  /*6270*/  IMAD.U32 R5, RZ, RZ, UR4 ;  /* 0x00000004ff057e24 */ /* 0x000fe2000f8e00ff */
[----:B--2---:R-:W-:Y:S04]  /*6280*/  UPRMT UR4, UR57, 0x654, UR17 ;  /* 0x0000065439047896 */ /* 0x004fe80008000011 */
[----:B------:R-:W-:Y:S11]  /*6290*/  @!P2 R2UR UR7, R5 ;  /* 0x000000000507a2ca */ /* 0x000ff600000e0000 */
[----:B------:R-:W-:Y:S02]  /*62a0*/  @!UPT UIADD3 URZ, UPT, UPT, URZ, URZ, URZ ;  /* 0x000000fffffff290 */ /* 0x000fe4000fffe0ff */
[----:B------:R1:W-:Y:S01]  /*62b0*/  @!UP0 UTMALDG.4D [UR16], [UR6], desc[UR36] ;  /* 0x00002410060085b4 */ /* 0x0003e20008019000 */
[----:B------:R-:W-:Y:S05]  /*62c0*/  VOTEU.ALL UP0, P2 ;  /* 0x0000000000ff7886 */ /* 0x000fea0001000000 */
[----:B------:R2:W-:Y:S01]  /*62d0*/  @!UP0 UTMALDG.4D [UR8], [UR6], desc[UR36] ;  /* 0x00002408060085b4 */ /* 0x0005e20008019000 */
[----:B------:R2:W-:Y:S01]  /*62e0*/  @!P2 SYNCS.ARRIVE.TRANS64.RED.A0TR RZ, [UR5+0x110], R2 ;  /* 0x00011002ffffa9a7 */ /* 0x0005e20008300405 */
[----:B------:R-:W-:Y:S01]  /*62f0*/  SYNCS.ARRIVE.TRANS64.RED.A1T0 RZ, [UR4], RZ ;  /* 0x000000ffffff79a7 */ /* 0x000fe20008100404 */
[----:B-1----:R-:W-:Y:S02]  /*6300*/  UIADD3 UR19, UPT, UPT, UR14, UR56, URZ ;  /* 0x000000380e137290 */ /* 0x002fe4000fffe0ff */
[----:B------:R-:W-:Y:S01]  /*6310*/  UIADD3 UR21, UPT, UPT, UR15, UR55, URZ ;  /* 0x000000370f157290 */ /* 0x000fe2000fffe0ff */
[----:B------:R-:W-:Y:S11]  /*6320*/  BRA.U UP3, `(.L_x_101) ;  /* 0xffffffed03f07547 */ /* 0x000ff6000b83ffff */
[----:B------:R-:W-:Y:S01]  /*6330*/  UIADD3 UR31, UPT, UPT, UR31, 0x128, URZ ;  /* 0x000001281f1f7890 */ /* 0x000fe2000fffe0ff */
[----:B--2---:R-:W-:-:S03]  /*6340*/  SHF.L.U32 R2, R10, 0x1f, RZ ;  /* 0x0000001f0a027819 */ /* 0x004fc600000006ff */
[----:B------:R-:W-:-:S09]  /*6350*/  ULEA UR4, UR25, UR31, 0x3 ;  /* 0x0000001f19047291 */ /* 0x000fd2000f8e18ff */
[----:B------:R-:W1:Y:S02]  /*6360*/  SYNCS.PHASECHK.TRANS64.TRYWAIT P0, [UR4], R2 ;  /* 0x00000002ff0075a7 */ /* 0x000e640008001104 */
[----:B-1----:R-:W-:Y:S05]  /*6370*/  @!P0 BRA `(.L_x_102) ;  /* 0x00000038004c8947 */ /* 0x002fea0003800000 */
.L_x_199:
[----:B------:R-:W-:-:S04]  /*6380*/  UIADD3 UR4, UPT, UPT, UR25, 0x1, URZ ;  /* 0x0000000119047890 */ /* 0x000fc8000fffe0ff */
[----:B------:R-:W-:-:S04]  /*6390*/  UISETP.NE.AND UP0, UPT, UR4, 0x3, UPT ;  /* 0x000000030400788c */ /* 0x000fc8000bf05270 */
[----:B------:R-:W-:Y:S02]  /*63a0*/  USEL UR6, URZ, 0x1, UP0 ;  /* 0x00000001ff067887 */ /* 0x000fe40008000000 */
[----:B------:R-:W-:-:S04]  /*63b0*/  USEL UR4, UR4, URZ, UP0 ;  /* 0x000000ff04047287 */ /* 0x000fc80008000000 */
[----:B------:R-:W-:Y:S01]  /*63c0*/  ULEA UR5, UR4, UR31, 0x3 ;  /* 0x0000001f04057291 */ /* 0x000fe2000f8e18ff */
[----:B------:R-:W-:-:S04]  /*63d0*/  LOP3.LUT R10, R10, UR6, RZ, 0x3c, !PT ;  /* 0x000000060a0a7c12 */ /* 0x000fc8000f8e3cff */
[----:B-1----:R-:W-:-:S04]  /*63e0*/  SHF.L.U32 R2, R10, 0x1f, RZ ;  /* 0x0000001f0a027819 */ /* 0x002fc800000006ff */
[----:B------:R-:W1:Y:S02]  /*63f0*/  SYNCS.PHASECHK.TRANS64.TRYWAIT P0, [UR5], R2 ;  /* 0x00000002ff0075a7 */ /* 0x000e640008001105 */
[----:B-1----:R-:W-:Y:S05]  /*6400*/  @!P0 BRA `(.L_x_103) ;  /* 0x0000003800408947 */ /* 0x002fea0003800000 */
.L_x_201:
[----:B------:R-:W-:-:S04]  /*6410*/  UIADD3 UR4, UPT, UPT, UR4, 0x1, URZ ;  /* 0x0000000104047890 */ /* 0x000fc8000fffe0ff */
[----:B------:R-:W-:-:S04]  /*6420*/  UISETP.NE.AND UP0, UPT, UR4, 0x3, UPT ;  /* 0x000000030400788c */ /* 0x000fc8000bf05270 */
[----:B------:R-:W-:Y:S02]  /*6430*/  USEL UR5, URZ, 0x1, UP0 ;  /* 0x00000001ff057887 */ /* 0x000fe40008000000 */
[----:B------:R-:W-:-:S04]  /*6440*/  USEL UR4, UR4, URZ, UP0 ;  /* 0x000000ff04047287 */ /* 0x000fc80008000000 */
[----:B------:R-:W-:Y:S01]  /*6450*/  ULEA UR4, UR4, UR31, 0x3 ;  /* 0x0000001f04047291 */ /* 0x000fe2000f8e18ff */
[----:B-1----:R-:W-:-:S04]  /*6460*/  LOP3.LUT R2, R10, UR5, RZ, 0x3c, !PT ;  /* 0x000000050a027c12 */ /* 0x002fc8000f8e3cff */
[----:B------:R-:W-:Y:S01]  /*6470*/  SHF.L.U32 R2, R2, 0x1f, RZ ;  /* 0x0000001f02027819 */ /* 0x000fe200000006ff */
[----:B------:R-:W-:-:S07]  /*6480*/  IMAD.U32 R0, RZ, RZ, UR4 ;  /* 0x00000004ff007e24 */ /* 0x000fce000f8e00ff */
.L_x_104:
[----:B-1----:R1:W2:Y:S02]  /*6490*/  SYNCS.PHASECHK.TRANS64.TRYWAIT P0, [R0+URZ], R2 ;  /* 0x00000002000075a7 */ /* 0x0022a400080011ff */
[----:B--2---:R-:W-:Y:S05]  /*64a0*/  @!P0 NANOSLEEP.SYNCS 0x989680 ;  /* 0x009896800000895d */ /* 0x004fea0003900000 */
[----:B------:R-:W2:Y:S02]  /*64b0*/  @!P0 SYNCS.PHASECHK.TRANS64 P0, [R0+URZ], R2 ;  /* 0x00000002000085a7 */ /* 0x000ea400080010ff */
[----:B--2---:R-:W-:Y:S05]  /*64c0*/  @P0 EXIT ;  /* 0x000000000000094d */ /* 0x004fea0003800000 */
[----:B------:R-:W-:Y:S05]  /*64d0*/  BRA `(.L_x_104) ;  /* 0xfffffffc00ec7947 */ /* 0x000fea000383ffff */
.L_x_92:
[----:B------:R-:W-:-:S06]  /*64e0*/  UISETP.GE.AND UP0, UPT, UR18, 0x4, UPT ;  /* 0x000000041200788c */ /* 0x000fcc000bf06270 */
[----:B------:R-:W-:-:S13]  /*64f0*/  PLOP3.LUT P0, PT, PT, PT, UP0, 0x80, 0x8 ;  /* 0x000000000008781c */ /* 0x000fda0003f0f008 */
[----:B-1----:R-:W-:Y:S05]  /*6500*/  @!P0 EXIT ;  /* 0x000000000000894d */ /* 0x002fea0003800000 */
[----:B------:R-:W1:Y:S08]  /*6510*/  S2UR UR4, SR_CgaCtaId ;  /* 0x00000000000479c3 */ /* 0x000e700000008800 */
[----:B------:R-:W-:Y:S01]  /*6520*/  BAR.SYNC.DEFER_BLOCKING 0x6, 0xa0 ;  /* 0x0182800000007b1d */ /* 0x000fe20000010000 */
[----:B------:R-:W-:Y:S01]  /*6530*/  IMAD.SHL.U32 R44, R54, 0x10, RZ ;  /* 0x00000010362c7824 */ /* 0x000fe200078e00ff */
[----:B------:R-:W-:Y:S01]  /*6540*/  USHF.R.S32.HI UR55, URZ, 0x1f, UR5 ;  /* 0x0000001fff377899 */ /* 0x000fe20008011405 */
[----:B------:R-:W-:-:S02]  /*6550*/  IMAD.SHL.U32 R0, R46, 0x200, RZ ;  /* 0x000002002e007824 */ /* 0x000fc400078e00ff */
[----:B------:R-:W-:Y:S01]  /*6560*/  IMAD.SHL.U32 R4, R54, 0x2, RZ ;  /* 0x0000000236047824 */ /* 0x000fe200078e00ff */
[----:B------:R-:W-:Y:S02]  /*6570*/  UMOV UR50, 0x400 ;  /* 0x0000040000327882 */ /* 0x000fe40000000000 */
[----:B------:R-:W2:Y:S01]  /*6580*/  LDC.64 R42, c[0x0][0x8b0] ;  /* 0x00022c00ff2a7b82 */ /* 0x000ea20000000a00 */
[----:B------:R-:W-:Y:S01]  /*6590*/  LOP3.LUT R53, R44, 0x5b0, RZ, 0xc0, !PT ;  /* 0x000005b02c357812 */ /* 0x000fe200078ec0ff */
[----:B------:R-:W-:Y:S01]  /*65a0*/  IMAD.U32 R23, R54, 0x10000, RZ ;  /* 0x0001000036177824 */ /* 0x000fe200078e00ff */
[----:B------:R-:W-:Y:S01]  /*65b0*/  LOP3.LUT R5, R44, 0x40, RZ, 0xc0, !PT ;  /* 0x000000402c057812 */ /* 0x000fe200078ec0ff */
[----:B------:R-:W-:Y:S01]  /*65c0*/  ULEA.HI UR55, UR55, UR5, URZ, 0x6 ;  /* 0x0000000537377291 */ /* 0x000fe2000f8f30ff */
[----:B------:R-:W-:Y:S01]  /*65d0*/  LOP3.LUT R53, R53, 0x200, R0, 0xf8, !PT ;  /* 0x0000020035357812 */ /* 0x000fe200078ef800 */
[----:B------:R-:W-:Y:S01]  /*65e0*/  IMAD.SHL.U32 R0, R46, 0x200000, RZ ;  /* 0x002000002e007824 */ /* 0x000fe200078e00ff */
[----:B------:R-:W-:Y:S01]  /*65f0*/  LOP3.LUT P0, RZ, R44, 0x40, RZ, 0xc0, !PT ;  /* 0x000000402cff7812 */ /* 0x000fe2000780c0ff */
[----:B------:R-:W3:Y:S01]  /*6600*/  LDC.64 R40, c[0x0][0x8a8] ;  /* 0x00022a00ff287b82 */ /* 0x000ee20000000a00 */
[----:B------:R-:W-:Y:S01]  /*6610*/  LOP3.LUT R4, R5, 0x8, R4, 0xf8, !PT ;  /* 0x0000000805047812 */ /* 0x000fe200078ef804 */
[----:B------:R-:W-:Y:S01]  /*6620*/  IMAD.MOV.U32 R22, RZ, RZ, RZ ;  /* 0x000000ffff167224 */ /* 0x000fe200078e00ff */
[----:B------:R-:W-:Y:S01]  /*6630*/  LOP3.LUT R0, R0, 0x200000, RZ, 0xc0, !PT ;  /* 0x0020000000007812 */ /* 0x000fe200078ec0ff */
[----:B------:R-:W-:Y:S01]  /*6640*/  IMAD.MOV.U32 R52, RZ, RZ, RZ ;  /* 0x000000ffff347224 */ /* 0x000fe200078e00ff */
[----:B------:R-:W-:Y:S01]  /*6650*/  P2R R8, PR, RZ, 0x1 ;  /* 0x00000001ff087803 */ /* 0x000fe20000000000 */
[----:B------:R-:W-:Y:S01]  /*6660*/  IMAD.MOV.U32 R51, RZ, RZ, RZ ;  /* 0x000000ffff337224 */ /* 0x000fe200078e00ff */
[----:B------:R-:W-:Y:S01]  /*6670*/  LOP3.LUT R23, R0, 0x400000, R23, 0xf8, !PT ;  /* 0x0040000000177812 */ /* 0x000fe200078ef817 */
[----:B-1----:R-:W-:Y:S01]  /*6680*/  ULEA UR50, UR4, UR50, 0x18 ;  /* 0x0000003204327291 */ /* 0x002fe2000f8ec0ff */
[----:B------:R-:W-:Y:S01]  /*6690*/  LOP3.LUT R53, R53, R4, RZ, 0xfc, !PT ;  /* 0x0000000435357212 */ /* 0x000fe200078efcff */
[----:B------:R-:W1:Y:S01]  /*66a0*/  LDCU UR4, c[0x0][0x370] ;  /* 0x00006e00ff0477ac */ /* 0x000e620008000800 */
[----:B------:R-:W-:Y:S01]  /*66b0*/  LOP3.LUT R54, R54, 0x60, RZ, 0xc0, !PT ;  /* 0x0000006036367812 */ /* 0x000fe200078ec0ff */
[----:B------:R-:W4:Y:S05]  /*66c0*/  LDCU UR45, c[0x0][0xb0c] ;  /* 0x00016180ff2d77ac */ /* 0x000f2a0008000800 */
[----:B------:R-:W4:Y:S01]  /*66d0*/  LDS R2, [UR50+0x1a0] ;  /* 0x0001a032ff027984 */ /* 0x000f220008000800 */
[----:B------:R-:W2:Y:S01]  /*66e0*/  LDCU UR38, c[0x0][0xb30] ;  /* 0x00016600ff2677ac */ /* 0x000ea20008000800 */
[----:B------:R-:W2:Y:S01]  /*66f0*/  LDCU.64 UR58, c[0x0][0x888] ;  /* 0x00011100ff3a77ac */ /* 0x000ea20008000a00 */
[----:B------:R-:W2:Y:S01]  /*6700*/  LDCU.64 UR46, c[0x0][0xb28] ;  /* 0x00016500ff2e77ac */ /* 0x000ea20008000a00 */
[----:B-1----:R-:W-:Y:S01]  /*6710*/  IMAD.U32 R47, RZ, RZ, UR4 ;  /* 0x00000004ff2f7e24 */ /* 0x002fe2000f8e00ff */
[----:B------:R-:W1:Y:S01]  /*6720*/  LDCU UR4, c[0x0][0x374] ;  /* 0x00006e80ff0477ac */ /* 0x000e620008000800 */
[----:B------:R-:W2:Y:S01]  /*6730*/  LDCU.128 UR60, c[0x0][0xb10] ;  /* 0x00016200ff3c77ac */ /* 0x000ea20008000c00 */
[----:B------:R-:W-:Y:S01]  /*6740*/  USHF.R.S32.HI UR55, URZ, 0x6, UR55 ;  /* 0x00000006ff377899 */ /* 0x000fe20008011437 */
[----:B------:R-:W-:Y:S01]  /*6750*/  UMOV UR57, 0x1 ;  /* 0x0000000100397882 */ /* 0x000fe20000000000 */
[----:B------:R-:W-:Y:S01]  /*6760*/  UMOV UR53, URZ ;  /* 0x000000ff00357c82 */ /* 0x000fe20008000000 */
[----:B------:R-:W-:Y:S01]  /*6770*/  UMOV UR56, URZ ;  /* 0x000000ff00387c82 */ /* 0x000fe20008000000 */
[----:B------:R-:W-:Y:S01]  /*6780*/  UMOV UR54, URZ ;  /* 0x000000ff00367c82 */ /* 0x000fe20008000000 */
[----:B-1----:R-:W-:Y:S01]  /*6790*/  IMAD.U32 R55, RZ, RZ, UR4 ;  /* 0x00000004ff377e24 */ /* 0x002fe2000f8e00ff */
[----:B------:R-:W-:-:S06]  /*67a0*/  UIADD3 UR4, UPT, UPT, UR50, 0x200, URZ ;  /* 0x0000020032047890 */ /* 0x000fcc000fffe0ff */
[----:B------:R-:W-:Y:S02]  /*67b0*/  IMAD.U32 R0, RZ, RZ, UR4 ;  /* 0x00000004ff007e24 */ /* 0x000fe4000f8e00ff */
[C---:B----4-:R-:W-:Y:S01]  /*67c0*/  VIADD R3, R2.reuse, 0x20 ;  /* 0x0000002002037836 */ /* 0x050fe20000000000 */
[----:B------:R-:W-:-:S04]  /*67d0*/  LOP3.LUT R2, R2, 0xffff, RZ, 0xc0, !PT ;  /* 0x0000ffff02027812 */ /* 0x000fc800078ec0ff */
[----:B------:R-:W-:-:S05]  /*67e0*/  LOP3.LUT R3, R3, 0xffff, RZ, 0xc0, !PT ;  /* 0x0000ffff03037812 */ /* 0x000fca00078ec0ff */
[----:B--23--:R1:W-:Y:S02]  /*67f0*/  STL.64 [R1], R2 ;  /* 0x0000000201007387 */ /* 0x00c3e40000100a00 */
.L_x_135:
[----:B-1----:R-:W-:Y:S04]  /*6800*/  SHF.L.U32 R2, R51, 0x1f, RZ ;  /* 0x0000001f33027819 */ /* 0x002fe800000006ff */
[----:B------:R-:W1:Y:S02]  /*6810*/  SYNCS.PHASECHK.TRANS64.TRYWAIT P0, [UR50+0x150], R2 ;  /* 0x00015002ff0075a7 */ /* 0x000e640008001132 */
[----:B-1----:R-:W-:Y:S05]  /*6820*/  @!P0 BRA `(.L_x_105) ;  /* 0x0000003400508947 */ /* 0x002fea0003800000 */
.L_x_203:
[----:B------:R-:W2:Y:S01]  /*6830*/  LDS.128 R4, [UR50+0x190] ;  /* 0x00019032ff047984 */ /* 0x000ea20008000c00 */
[----:B-1----:R-:W-:Y:S01]  /*6840*/  LEA R2, R22, UR48, 0x2 ;  /* 0x0000003016027c11 */ /* 0x002fe2000f8e10ff */
[----:B------:R-:W-:Y:S02]  /*6850*/  UIADD3 UR4, UPT, UPT, UR50, 0x158, URZ ;  /* 0x0000015832047890 */ /* 0x000fe4000fffe0ff */
[----:B------:R-:W-:Y:S02]  /*6860*/  UISETP.GE.AND UP0, UPT, UR39, 0x1, UPT ;  /* 0x000000012700788c */ /* 0x000fe4000bf06270 */
[----:B------:R-:W-:Y:S01]  /*6870*/  UPRMT UR4, URZ, 0x654, UR4 ;  /* 0x00000654ff047896 */ /* 0x000fe20008000004 */
[----:B------:R-:W-:Y:S01]  /*6880*/  @!PT LDS RZ, [RZ] ;  /* 0x00000000fffff984 */ /* 0x000fe20000000800 */
[----:B------:R-:W-:Y:S01]  /*6890*/  @!PT LDS RZ, [RZ] ;  /* 0x00000000fffff984 */ /* 0x000fe20000000800 */
[----:B------:R-:W-:Y:S01]  /*68a0*/  @!PT LDS RZ, [RZ] ;  /* 0x00000000fffff984 */ /* 0x000fe20000000800 */
[----:B------:R-:W-:Y:S01]  /*68b0*/  @!PT LDS RZ, [RZ] ;  /* 0x00000000fffff984 */ /* 0x000fe20000000800 */
[----:B------:R1:W-:Y:S06]  /*68c0*/  MEMBAR.ALL.CTA ;  /* 0x0000000000007992 */ /* 0x0003ec0000008000 */
[----:B-1----:R-:W1:Y:S02]  /*68d0*/  FENCE.VIEW.ASYNC.S ;  /* 0x00000000000073c6 */ /* 0x002e640000000000 */
[----:B-1----:R-:W-:Y:S06]  /*68e0*/  SYNCS.ARRIVE.TRANS64.RED.A1T0 RZ, [UR4], RZ ;  /* 0x000000ffffff79a7 */ /* 0x002fec0008100404 */
[----:B------:R-:W5:Y:S01]  /*68f0*/  LDL R2, [R2] ;  /* 0x0000000002027983 */ /* 0x000f620000100800 */
[----:B--2---:R-:W-:Y:S11]  /*6900*/  LOP3.LUT P0, RZ, R6, 0x1, RZ, 0xc0, !PT ;  /* 0x0000000106ff7812 */ /* 0x004ff6000780c0ff */
[----:B------:R-:W-:Y:S02]  /*6910*/  @!UPT UIADD3 URZ, UPT, UPT, URZ, URZ, URZ ;  /* 0x000000fffffff290 */ /* 0x000fe4000fffe0ff */
[----:B------:R-:W-:Y:S01]  /*6920*/  VOTEU.ANY UP1, P0 ;  /* 0x0000000000ff7886 */ /* 0x000fe20000020100 */
[----:B------:R-:W-:Y:S01]  /*6930*/  PLOP3.LUT P0, PT, PT, PT, UP1, 0x80, 0x8 ;  /* 0x000000000008781c */ /* 0x000fe20003f0f018 */
[----:B------:R-:W-:Y:S06]  /*6940*/  UP2UR UR4, UPR, URZ, 0x2 ;  /* 0x00000002ff047883 */ /* 0x000fec0008000000 */
[----:B------:R-:W-:Y:S06]  /*6950*/  IMAD.U32 R59, RZ, RZ, UR4 ;  /* 0x00000004ff3b7e24 */ /* 0x000fec000f8e00ff */
[----:B------:R-:W-:Y:S02]  /*6960*/  @P0 MOV R3, R4 ;  /* 0x0000000400030202 */ /* 0x000fe40000000f00 */
[----:B------:R-:W-:Y:S02]  /*6970*/  @P0 LOP3.LUT R0, R5, 0xffff, RZ, 0xc0, !PT ;  /* 0x0000ffff05000812 */ /* 0x000fe400078ec0ff */
[----:B------:R-:W-:Y:S01]  /*6980*/  @P0 R2UR UR5, R3 ;  /* 0x00000000030502ca */ /* 0x000fe200000e0000 */
[----:B------:R-:W-:Y:S01]  /*6990*/  IMAD.U32 R3, RZ, RZ, UR55 ;  /* 0x00000037ff037e24 */ /* 0x000fe2000f8e00ff */
[----:B------:R-:W-:Y:S04]  /*69a0*/  @P0 R2UR UR4, R0 ;  /* 0x00000000000402ca */ /* 0x000fe800000e0000 */
[----:B------:R-:W-:Y:S07]  /*69b0*/  IABS R0, R3 ;  /* 0x0000000300007213 */ /* 0x000fee0000000000 */
[----:B------:R-:W-:Y:S02]  /*69c0*/  @UP1 UMOV UR37, UR5 ;  /* 0x0000000500251c82 */ /* 0x000fe40008000000 */
[----:B------:R-:W-:Y:S01]  /*69d0*/  @UP1 UMOV UR36, UR4 ;  /* 0x0000000400241c82 */ /* 0x000fe20008000000 */
[----:B------:R-:W-:Y:S05]  /*69e0*/  BRA.U !UP0, `(.L_x_106) ;  /* 0x0000000108d47547 */ /* 0x000fea000b800000 */
[----:B------:R-:W1:Y:S01]  /*69f0*/  LDCU UR14, c[0x0][0xb20] ;  /* 0x00016400ff0e77ac */ /* 0x000e620008000800 */
[----:B------:R-:W-:Y:S02]  /*6a00*/  R2UR UR15, R55 ;  /* 0x00000000370f72ca */ /* 0x000fe400000e0000 */
[----:B------:R-:W-:Y:S01]  /*6a10*/  R2UR UR9, R47 ;  /* 0x000000002f0972ca */ /* 0x000fe200000e0000 */
[----:B------:R-:W-:Y:S02]  /*6a20*/  UIMAD.WIDE.U32 UR10, UR36, UR63, URZ ;  /* 0x0000003f240a72a5 */ /* 0x000fe4000f8e00ff */
[----:B------:R-:W-:Y:S02]  /*6a30*/  UISETP.NE.AND UP0, UPT, UR62, 0x1, UPT ;  /* 0x000000013e00788c */ /* 0x000fe4000bf05270 */
[----:B------:R-:W-:Y:S02]  /*6a40*/  UISETP.NE.AND UP1, UPT, UR45, 0x1, UPT ;  /* 0x000000012d00788c */ /* 0x000fe4000bf25270 */
[----:B------:R-:W-:Y:S02]  /*6a50*/  UISETP.NE.AND UP2, UPT, UR39, 0x1, UPT ;  /* 0x000000012700788c */ /* 0x000fe4000bf45270 */
[----:B------:R-:W-:Y:S02]  /*6a60*/  UIMAD.WIDE.U32 UR12, UR37, UR60, URZ ;  /* 0x0000003c250c72a5 */ /* 0x000fe4000f8e00ff */
[----:B------:R-:W-:Y:S02]  /*6a70*/  UIMAD.WIDE.U32 UR4, UR15, UR63, URZ ;  /* 0x0000003f0f0472a5 */ /* 0x000fe4000f8e00ff */
[----:B------:R-:W-:Y:S05]  /*6a80*/  UIMAD.WIDE.U32 UR6, UR9, UR60, URZ ;  /* 0x0000003c090672a5 */ /* 0x000fea000f8e00ff */
[----:B------:R-:W-:Y:S02]  /*6a90*/  UMOV UR4, UR5 ;  /* 0x0000000500047c82 */ /* 0x000fe40008000000 */
[----:B-1----:R-:W-:Y:S01]  /*6aa0*/  USHF.R.U32.HI UR8, URZ, UR14, UR4 ;  /* 0x0000000eff087299 */ /* 0x002fe20008011604 */
[----:B------:R-:W-:Y:S02]  /*6ab0*/  UMOV UR6, UR11 ;  /* 0x0000000b00067c82 */ /* 0x000fe40008000000 */
[----:B------:R-:W-:Y:S02]  /*6ac0*/  UMOV UR4, UR7 ;  /* 0x0000000700047c82 */ /* 0x000fe40008000000 */
[----:B------:R-:W-:Y:S02]  /*6ad0*/  USHF.R.U32.HI UR5, URZ, UR61, UR4 ;  /* 0x0000003dff057299 */ /* 0x000fe40008011604 */
[----:B------:R-:W-:Y:S02]  /*6ae0*/  USEL UR4, UR15, UR8, !UP0 ;  /* 0x000000080f047287 */ /* 0x000fe4000c000000 */
[----:B------:R-:W-:Y:S02]  /*6af0*/  USHF.R.U32.HI UR8, URZ, UR14, UR6 ;  /* 0x0000000eff087299 */ /* 0x000fe40008011606 */
[----:B------:R-:W-:Y:S02]  /*6b00*/  UIMAD.WIDE.U32 UR6, UR4, UR46, URZ ;  /* 0x0000002e040672a5 */ /* 0x000fe4000f8e00ff */
[----:B------:R-:W-:Y:S02]  /*6b10*/  USEL UR9, UR9, UR5, !UP1 ;  /* 0x0000000509097287 */ /* 0x000fe4000c800000 */
[----:B------:R-:W-:Y:S02]  /*6b20*/  USEL UR8, UR36, UR8, !UP0 ;  /* 0x0000000824087287 */ /* 0x000fe4000c000000 */
[----:B------:R-:W-:Y:S01]  /*6b30*/  UIMAD.WIDE.U32 UR10, UR9, UR46, URZ ;  /* 0x0000002e090a72a5 */ /* 0x000fe2000f8e00ff */
[----:B------:R-:W-:Y:S01]  /*6b40*/  UMOV UR6, UR7 ;  /* 0x0000000700067c82 */ /* 0x000fe20008000000 */
[----:B------:R-:W-:Y:S01]  /*6b50*/  UMOV UR5, UR13 ;  /* 0x0000000d00057c82 */ /* 0x000fe20008000000 */
[----:B------:R-:W-:Y:S02]  /*6b60*/  @UP2 USHF.R.U32.HI UR4, URZ, UR47, UR6 ;  /* 0x0000002fff042299 */ /* 0x000fe40008011606 */
[----:B------:R-:W-:Y:S02]  /*6b70*/  USHF.R.U32.HI UR5, URZ, UR61, UR5 ;  /* 0x0000003dff057299 */ /* 0x000fe40008011605 */
[----:B------:R-:W-:Y:S02]  /*6b80*/  UIMAD UR4, UR39, UR4, URZ ;  /* 0x00000004270472a4 */ /* 0x000fe4000f8e02ff */
[----:B------:R-:W-:Y:S02]  /*6b90*/  USEL UR5, UR37, UR5, !UP1 ;  /* 0x0000000525057287 */ /* 0x000fe4000c800000 */
[----:B------:R-:W-:Y:S01]  /*6ba0*/  UISETP.GE.AND UP0, UPT, UR8, UR4, UPT ;  /* 0x000000040800728c */ /* 0x000fe2000bf06270 */
[----:B------:R-:W-:Y:S01]  /*6bb0*/  UMOV UR6, UR11 ;  /* 0x0000000b00067c82 */ /* 0x000fe20008000000 */
[----:B------:R-:W-:Y:S02]  /*6bc0*/  UIMAD.WIDE.U32 UR10, UR8, UR46, URZ ;  /* 0x0000002e080a72a5 */ /* 0x000fe4000f8e00ff */
[----:B------:R-:W-:Y:S04]  /*6bd0*/  @UP2 USHF.R.U32.HI UR9, URZ, UR47, UR6 ;  /* 0x0000002fff092299 */ /* 0x000fe80008011606 */
[----:B------:R-:W-:Y:S01]  /*6be0*/  UIMAD UR6, UR39, UR9, URZ ;  /* 0x00000009270672a4 */ /* 0x000fe2000f8e02ff */
[----:B------:R-:W-:Y:S03]  /*6bf0*/  UMOV UR4, UR11 ;  /* 0x0000000b00047c82 */ /* 0x000fe60008000000 */
[----:B------:R-:W-:Y:S02]  /*6c00*/  UISETP.GE.OR UP0, UPT, UR5, UR6, UP0 ;  /* 0x000000060500728c */ /* 0x000fe40008706670 */
[----:B------:R-:W-:Y:S02]  /*6c10*/  USHF.R.U32.HI UR4, URZ, UR47, UR4 ;  /* 0x0000002fff047299 */ /* 0x000fe40008011604 */
[----:B------:R-:W-:Y:S02]  /*6c20*/  UIMAD.WIDE.U32 UR6, UR5, UR46, URZ ;  /* 0x0000002e050672a5 */ /* 0x000fe4000f8e00ff */
[----:B------:R-:W-:Y:S02]  /*6c30*/  USEL UR11, UR8, UR4, !UP2 ;  /* 0x00000004080b7287 */ /* 0x000fe4000d000000 */
[----:B------:R-:W-:Y:S02]  /*6c40*/  UIADD3 UR6, UPT, UPT, -UR5, URZ, URZ ;  /* 0x000000ff05067290 */ /* 0x000fe4000fffe1ff */
[----:B------:R-:W-:Y:S02]  /*6c50*/  UIADD3 UR10, UPT, UPT, -UR11, URZ, URZ ;  /* 0x000000ff0b0a7290 */ /* 0x000fe4000fffe1ff */
[----:B------:R-:W-:Y:S02]  /*6c60*/  UIMAD UR6, UR45, UR6, UR37 ;  /* 0x000000062d0672a4 */ /* 0x000fe4000f8e0225 */
[----:B------:R-:W-:Y:S01]  /*6c70*/  UIMAD UR10, UR39, UR10, UR8 ;  /* 0x0000000a270a72a4 */ /* 0x000fe2000f8e0208 */
[----:B------:R-:W-:Y:S01]  /*6c80*/  @!UP0 UMOV UR4, UR7 ;  /* 0x0000000700048c82 */ /* 0x000fe20008000000 */
[----:B------:R-:W-:Y:S02]  /*6c90*/  UIADD3 UR7, UPT, UPT, -UR8, URZ, URZ ;  /* 0x000000ff08077290 */ /* 0x000fe4000fffe1ff */
[----:B------:R-:W-:Y:S04]  /*6ca0*/  @!UP0 USHF.R.U32.HI UR4, URZ, UR47, UR4 ;  /* 0x0000002fff048299 */ /* 0x000fe80008011604 */
[----:B------:R-:W-:Y:S04]  /*6cb0*/  @!UP0 USEL UR4, UR5, UR4, !UP2 ;  /* 0x0000000405048287 */ /* 0x000fe8000d000000 */
[----:B------:R-:W-:Y:S02]  /*6cc0*/  @!UP0 UIMAD UR9, UR9, UR10, UR4 ;  /* 0x0000000a090982a4 */ /* 0x000fe4000f8e0204 */
[----:B------:R-:W-:Y:S02]  /*6cd0*/  @!UP0 UIADD3 UR10, UPT, UPT, UR11, -UR4, URZ ;  /* 0x800000040b0a8290 */ /* 0x000fe4000fffe0ff */
[----:B------:R-:W-:Y:S02]  /*6ce0*/  UIMAD UR4, UR62, UR7, UR36 ;  /* 0x000000073e0472a4 */ /* 0x000fe4000f8e0224 */
[----:B------:R-:W-:Y:S03]  /*6cf0*/  @!UP0 UIMAD UR8, UR10, UR39, UR5 ;  /* 0x000000270a0882a4 */ /* 0x000fe6000f8e0205 */
[----:B------:R-:W-:Y:S02]  /*6d00*/  @!UP0 UMOV UR5, UR9 ;  /* 0x0000000900058c82 */ /* 0x000fe40008000000 */
[----:B------:R-:W-:Y:S02]  /*6d10*/  UIMAD UR37, UR5, UR45, UR6 ;  /* 0x0000002d052572a4 */ /* 0x000fe4000f8e0206 */
[----:B------:R-:W-:Y:S11]  /*6d20*/  UIMAD UR36, UR8, UR62, UR4 ;  /* 0x0000003e082472a4 */ /* 0x000ff6000f8e0204 */
[----:B------:R-:W-:Y:S01]  /*6d30*/  @!UPT UIADD3 URZ, UPT, UPT, URZ, URZ, URZ ;  /* 0x000000fffffff290 */ /* 0x000fe2000fffe0ff */
.L_x_106:
[----:B------:R-:W1:Y:S01]  /*6d40*/  LDCU UR16, c[0x0][0x388] ;  /* 0x00007100ff1077ac */ /* 0x000e620008000800 */
[----:B------:R-:W-:Y:S02]  /*6d50*/  R2UR UR6, R0 ;  /* 0x00000000000672ca */ /* 0x000fe400000e0000 */
[----:B------:R-:W-:Y:S01]  /*6d60*/  IABS R3, R3 ;  /* 0x0000000300037213 */ /* 0x000fe20000000000 */
[----:B------:R-:W-:Y:S01]  /*6d70*/  USHF.L.U32 UR42, UR21, 0x6, URZ ;  /* 0x00000006152a7899 */ /* 0x000fe200080006ff */
[----:B------:R-:W-:Y:S02]  /*6d80*/  @P0 SHF.R.U32.HI R4, RZ, 0x10, R5 ;  /* 0x00000010ff040819 */ /* 0x000fe40000011605 */
[----:B------:R-:W-:Y:S01]  /*6d90*/  R2UR UR11, R56 ;  /* 0x00000000380b72ca */ /* 0x000fe200000e0000 */
[----:B------:R-:W-:Y:S01]  /*6da0*/  IMAD.MOV R3, RZ, RZ, -R3 ;  /* 0x000000ffff037224 */ /* 0x000fe200078e0a03 */
[----:B------:R-:W-:Y:S04]  /*6db0*/  @P0 R2UR UR11, R4 ;  /* 0x00000000040b02ca */ /* 0x000fe800000e0000 */
[----:B------:R-:W-:Y:S01]  /*6dc0*/  R2UR UR9, R3 ;  /* 0x00000000030972ca */ /* 0x000fe200000e0000 */
[----:B------:R-:W2:Y:S01]  /*6dd0*/  I2F.RP R0, UR6 ;  /* 0x0000000600007d06 */ /* 0x000ea20008209400 */
[----:B-1----:R-:W-:Y:S01]  /*6de0*/  UISETP.NE.AND UP4, UPT, UR16, URZ, UPT ;  /* 0x000000ff1000728c */ /* 0x002fe2000bf85270 */
[----:B------:R-:W-:Y:S06]  /*6df0*/  IMAD.U32 R8, RZ, RZ, UR16 ;  /* 0x00000010ff087e24 */ /* 0x000fec000f8e00ff */
[----:B------:R-:W-:Y:S01]  /*6e00*/  IMAD.U32 R56, RZ, RZ, UR11 ;  /* 0x0000000bff387e24 */ /* 0x000fe2000f8e00ff */
[----:B------:R-:W-:Y:S01]  /*6e10*/  UIADD3 UR11, UPT, UPT, UR50, 0x200, URZ ;  /* 0x00000200320b7890 */ /* 0x000fe2000fffe0ff */
[----:B------:R-:W-:Y:S04]  /*6e20*/  IABS R8, R8 ;  /* 0x0000000800087213 */ /* 0x000fe80000000000 */
[----:B------:R-:W1:Y:S10]  /*6e30*/  I2F.RP R10, R8 ;  /* 0x00000008000a7306 */ /* 0x000e740000209400 */
[----:B--2---:R-:W2:Y:S10]  /*6e40*/  MUFU.RCP R0, R0 ;  /* 0x0000000000007308 */ /* 0x004eb40000001000 */
[----:B-1----:R-:W1:Y:S01]  /*6e50*/  MUFU.RCP R10, R10 ;  /* 0x0000000a000a7308 */ /* 0x002e620000001000 */
[----:B--2---:R-:W-:Y:S09]  /*6e60*/  VIADD R0, R0, 0xffffffe ;  /* 0x0ffffffe00007836 */ /* 0x004ff20000000000 */
[----:B------:R-:W2:Y:S01]  /*6e70*/  F2I.FTZ.U32.TRUNC.NTZ R0, R0 ;  /* 0x0000000000007305 */ /* 0x000ea2000021f000 */
[----:B-1----:R-:W-:Y:S09]  /*6e80*/  IADD3 R10, PT, PT, R10, 0xffffffe, RZ ;  /* 0x0ffffffe0a0a7810 */ /* 0x002ff20007ffe0ff */
[----:B------:R-:W1:Y:S01]  /*6e90*/  F2I.FTZ.U32.TRUNC.NTZ R11, R10 ;  /* 0x0000000a000b7305 */ /* 0x000e62000021f000 */
[----:B--2---:R-:W-:Y:S01]  /*6ea0*/  R2UR UR5, R0 ;  /* 0x00000000000572ca */ /* 0x004fe200000e0000 */
[----:B------:R-:W-:Y:S05]  /*6eb0*/  IMAD.U32 R0, RZ, RZ, UR19 ;  /* 0x00000013ff007e24 */ /* 0x000fea000f8e00ff */
[----:B------:R-:W-:Y:S01]  /*6ec0*/  IABS R0, R0 ;  /* 0x0000000000007213 */ /* 0x000fe20000000000 */
[--C-:B-1----:R-:W-:Y:S03]  /*6ed0*/  IMAD.MOV R3, RZ, RZ, -R11.reuse ;  /* 0x000000ffff037224 */ /* 0x102fe600078e0a0b */
[----:B------:R-:W-:Y:S01]  /*6ee0*/  R2UR UR8, R0 ;  /* 0x00000000000872ca */ /* 0x000fe200000e0000 */
[----:B------:R-:W-:Y:S02]  /*6ef0*/  IMAD.MOV.U32 R10, RZ, RZ, RZ ;  /* 0x000000ffff0a7224 */ /* 0x000fe400078e00ff */
[----:B------:R-:W-:Y:S01]  /*6f00*/  UIADD3 UR4, UPT, UPT, URZ, -UR5, URZ ;  /* 0x80000005ff047290 */ /* 0x000fe2000fffe0ff */
[----:B------:R-:W-:Y:S03]  /*6f10*/  IMAD R3, R3, R8, RZ ;  /* 0x0000000803037224 */ /* 0x000fe600078e02ff */
[----:B------:R-:W-:Y:S01]  /*6f20*/  UIMAD UR7, UR4, UR6, URZ ;  /* 0x00000006040772a4 */ /* 0x000fe2000f8e02ff */
[----:B------:R-:W-:Y:S02]  /*6f30*/  IMAD.HI.U32 R11, R11, R3, R10 ;  /* 0x000000030b0b7227 */ /* 0x000fe400078e000a */
[----:B------:R-:W-:Y:S02]  /*6f40*/  UMOV UR4, URZ ;  /* 0x000000ff00047c82 */ /* 0x000fe40008000000 */
[----:B------:R-:W-:Y:S07]  /*6f50*/  UIMAD.WIDE.U32 UR4, UR5, UR7, UR4 ;  /* 0x00000007050472a5 */ /* 0x000fee000f8e0004 */
[----:B------:R-:W-:Y:S02]  /*6f60*/  UMOV UR4, UR5 ;  /* 0x0000000500047c82 */ /* 0x000fe40008000000 */
[----:B------:R-:W-:Y:S07]  /*6f70*/  UIMAD.WIDE.U32 UR4, UR4, UR8, URZ ;  /* 0x00000008040472a5 */ /* 0x000fee000f8e00ff */
[----:B------:R-:W-:Y:S02]  /*6f80*/  UMOV UR43, UR5 ;  /* 0x00000005002b7c82 */ /* 0x000fe40008000000 */
[----:B------:R-:W-:Y:S04]  /*6f90*/  UIMAD UR4, UR43, UR9, UR8 ;  /* 0x000000092b0472a4 */ /* 0x000fe8000f8e0208 */
[----:B------:R-:W-:Y:S11]  /*6fa0*/  UISETP.GT.U32.AND UP0, UPT, UR6, UR4, UPT ;  /* 0x000000040600728c */ /* 0x000ff6000bf04070 */
[----:B------:R-:W-:Y:S02]  /*6fb0*/  @!UP0 UIADD3 UR4, UPT, UPT, UR4, -UR6, URZ ;  /* 0x8000000604048290 */ /* 0x000fe4000fffe0ff */
[----:B------:R-:W-:Y:S02]  /*6fc0*/  @!UP0 UIADD3 UR43, UPT, UPT, UR43, 0x1, URZ ;  /* 0x000000012b2b8890 */ /* 0x000fe4000fffe0ff */
[----:B------:R-:W-:Y:S02]  /*6fd0*/  UISETP.GE.U32.AND UP2, UPT, UR4, UR6, UPT ;  /* 0x000000060400728c */ /* 0x000fe4000bf46070 */
[----:B------:R-:W-:Y:S02]  /*6fe0*/  ULOP3.LUT UR4, UR19, UR55, URZ, 0x3c, !UPT ;  /* 0x0000003713047292 */ /* 0x000fe4000f8e3cff */
[----:B------:R-:W-:Y:S02]  /*6ff0*/  UISETP.NE.AND UP0, UPT, UR55, URZ, UPT ;  /* 0x000000ff3700728c */ /* 0x000fe4000bf05270 */
[----:B------:R-:W-:Y:S05]  /*7000*/  UISETP.GE.AND UP1, UPT, UR4, URZ, UPT ;  /* 0x000000ff0400728c */ /* 0x000fea000bf26270 */
[----:B------:R-:W-:Y:S06]  /*7010*/  @UP2 UIADD3 UR43, UPT, UPT, UR43, 0x1, URZ ;  /* 0x000000012b2b2890 */ /* 0x000fec000fffe0ff */
[----:B------:R-:W-:Y:S02]  /*7020*/  @!UP1 UIADD3 UR43, UPT, UPT, -UR43, URZ, URZ ;  /* 0x000000ff2b2b9290 */ /* 0x000fe4000fffe1ff */
[----:B------:R-:W-:Y:S02]  /*7030*/  @!UP0 ULOP3.LUT UR43, URZ, UR55, URZ, 0x33, !UPT ;  /* 0x00000037ff2b8292 */ /* 0x000fe4000f8e33ff */
[----:B------:R-:W-:Y:S02]  /*7040*/  UISETP.NE.AND UP0, UPT, UR38, 0x1, UPT ;  /* 0x000000012600788c */ /* 0x000fe4000bf05270 */
[----:B------:R-:W-:Y:S02]  /*7050*/  ULOP3.LUT UR4, UR43, UR16, URZ, 0x3c, !UPT ;  /* 0x000000102b047292 */ /* 0x000fe4000f8e3cff */
[----:B------:R-:W-:Y:S02]  /*7060*/  IMAD.U32 R0, RZ, RZ, UR43 ;  /* 0x0000002bff007e24 */ /* 0x000fe4000f8e00ff */
[----:B------:R-:W-:Y:S03]  /*7070*/  UISETP.GE.AND UP3, UPT, UR4, URZ, UPT ;  /* 0x000000ff0400728c */ /* 0x000fe6000bf66270 */
[----:B------:R-:W-:Y:S02]  /*7080*/  IABS R0, R0 ;  /* 0x0000000000007213 */ /* 0x000fe40000000000 */
[----:B------:R-:W1:Y:S03]  /*7090*/  @!UP0 LDCU.128 UR12, c[0x0][0xb10] ;  /* 0x00016200ff0c87ac */ /* 0x000e660008000c00 */
[----:B------:R-:W-:Y:S01]  /*70a0*/  IMAD.HI.U32 R11, R11, R0, RZ ;  /* 0x000000000b0b7227 */ /* 0x000fe200078e00ff */
[----:B------:R-:W2:Y:S04]  /*70b0*/  @!UP0 LDCU UR5, c[0x0][0xb0c] ;  /* 0x00016180ff0587ac */ /* 0x000ea80008000800 */
[C---:B------:R-:W-:Y:S01]  /*70c0*/  IADD3 R3, PT, PT, -R11.reuse, RZ, RZ ;  /* 0x000000ff0b037210 */ /* 0x040fe20007ffe1ff */
[----:B------:R-:W3:Y:S04]  /*70d0*/  @!UP0 LDCU UR10, c[0x0][0xb20] ;  /* 0x00016400ff0a87ac */ /* 0x000ee80008000800 */
[C---:B------:R-:W-:Y:S01]  /*70e0*/  IMAD R0, R8.reuse, R3, R0 ;  /* 0x0000000308007224 */ /* 0x040fe200078e0200 */
[----:B-1----:R-:W-:Y:S04]  /*70f0*/  UIMAD.WIDE.U32 UR6, UR37, UR12, URZ ;  /* 0x0000000c250672a5 */ /* 0x002fe8000f8e00ff */
[----:B------:R-:W-:Y:S01]  /*7100*/  ISETP.GT.U32.AND P1, PT, R8, R0, PT ;  /* 0x000000000800720c */ /* 0x000fe20003f24070 */
[----:B------:R-:W-:Y:S02]  /*7110*/  UIMAD.WIDE.U32 UR8, UR36, UR15, URZ ;  /* 0x0000000f240872a5 */ /* 0x000fe4000f8e00ff */
[----:B------:R-:W-:Y:S01]  /*7120*/  @!UP0 UISETP.NE.AND UP1, UPT, UR14, 0x1, UPT ;  /* 0x000000010e00888c */ /* 0x000fe2000bf25270 */
[----:B------:R-:W-:Y:S01]  /*7130*/  @!UP0 UMOV UR6, UR7 ;  /* 0x0000000700068c82 */ /* 0x000fe20008000000 */
[----:B--2---:R-:W-:Y:S02]  /*7140*/  @!UP0 UISETP.NE.AND UP2, UPT, UR5, 0x1, UPT ;  /* 0x000000010500888c */ /* 0x004fe4000bf45270 */
[----:B------:R-:W-:Y:S01]  /*7150*/  @!UP0 USHF.R.U32.HI UR6, URZ, UR13, UR6 ;  /* 0x0000000dff068299 */ /* 0x000fe20008011606 */
[----:B------:R-:W-:Y:S02]  /*7160*/  @!UP0 UMOV UR4, UR9 ;  /* 0x0000000900048c82 */ /* 0x000fe40008000000 */
[----:B---3--:R-:W-:Y:S03]  /*7170*/  @!UP0 USHF.R.U32.HI UR4, URZ, UR10, UR4 ;  /* 0x0000000aff048299 */ /* 0x008fe60008011604 */
[----:B------:R-:W-:Y:S01]  /*7180*/  @!P1 IMAD.IADD R0, R0, 0x1, -R8 ;  /* 0x0000000100009824 */ /* 0x000fe200078e0a08 */
[----:B------:R-:W-:Y:S01]  /*7190*/  @!UP0 USEL UR7, UR37, UR6, !UP2 ;  /* 0x0000000625078287 */ /* 0x000fe2000d000000 */
[----:B------:R-:W-:Y:S01]  /*71a0*/  @!P1 VIADD R11, R11, 0x1 ;  /* 0x000000010b0b9836 */ /* 0x000fe20000000000 */
[----:B------:R-:W-:Y:S02]  /*71b0*/  @!UP0 USEL UR6, UR36, UR4, !UP1 ;  /* 0x0000000424068287 */ /* 0x000fe4000c800000 */
[----:B------:R-:W-:Y:S02]  /*71c0*/  ISETP.GE.U32.AND P2, PT, R0, R8, PT ;  /* 0x000000080000720c */ /* 0x000fe40003f46070 */
[----:B------:R-:W-:Y:S02]  /*71d0*/  @!UP0 UIADD3 UR4, UPT, UPT, -UR7, UR6, URZ ;  /* 0x0000000607048290 */ /* 0x000fe4000fffe1ff */
[----:B------:R-:W-:Y:S02]  /*71e0*/  @!UP0 UIADD3 UR6, UPT, UPT, UR7, -UR6, URZ ;  /* 0x8000000607068290 */ /* 0x000fe4000fffe0ff */
[----:B------:R-:W-:Y:S02]  /*71f0*/  @!UP0 UIMAD UR37, UR4, UR5, UR37 ;  /* 0x00000005042582a4 */ /* 0x000fe4000f8e0225 */
[----:B------:R-:W-:Y:S02]  /*7200*/  @!UP0 UIMAD UR36, UR6, UR14, UR36 ;  /* 0x0000000e062482a4 */ /* 0x000fe4000f8e0224 */
[----:B------:R-:W-:Y:S02]  /*7210*/  ULOP3.LUT UP0, URZ, UR11, 0x90, URZ, 0xc0, !UPT ;  /* 0x000000900bff7892 */ /* 0x000fe4000f80c0ff */
[----:B------:R-:W-:Y:S01]  /*7220*/  UIADD3 UR4, UPT, UPT, -UR43, URZ, URZ ;  /* 0x000000ff2b047290 */ /* 0x000fe2000fffe1ff */
[----:B------:R-:W-:Y:S03]  /*7230*/  @P2 IADD3 R11, PT, PT, R11, 0x1, RZ ;  /* 0x000000010b0b2810 */ /* 0x000fe60007ffe0ff */
[----:B------:R-:W-:Y:S01]  /*7240*/  UIMAD UR5, UR55, UR4, UR19 ;  /* 0x00000004370572a4 */ /* 0x000fe2000f8e0213 */
[----:B------:R-:W-:Y:S03]  /*7250*/  R2UR UR44, R11 ;  /* 0x000000000b2c72ca */ /* 0x000fe600000e0000 */
[----:B------:R-:W-:Y:S10]  /*7260*/  USHF.L.U32 UR52, UR5, 0x6, URZ ;  /* 0x0000000605347899 */ /* 0x000ff400080006ff */
[----:B------:R-:W-:Y:S02]  /*7270*/  @!UP3 UIADD3 UR44, UPT, UPT, -UR44, URZ, URZ ;  /* 0x000000ff2c2cb290 */ /* 0x000fe4000fffe1ff */
[----:B------:R-:W-:Y:S04]  /*7280*/  @!UP4 ULOP3.LUT UR44, URZ, UR16, URZ, 0x33, !UPT ;  /* 0x00000010ff2cc292 */ /* 0x000fe8000f8e33ff */
[----:B------:R-:W-:Y:S04]  /*7290*/  UIADD3 UR4, UPT, UPT, -UR44, URZ, URZ ;  /* 0x000000ff2c047290 */ /* 0x000fe8000fffe1ff */
[----:B------:R-:W-:Y:S01]  /*72a0*/  UIMAD UR43, UR16, UR4, UR43 ;  /* 0x00000004102b72a4 */ /* 0x000fe2000f8e022b */
[----:B------:R-:W-:Y:S11]  /*72b0*/  BRA.U !UP0, `(.L_x_107) ;  /* 0x00000001087c7547 */ /* 0x000ff6000b800000 */
[----:B------:R-:W1:Y:S01]  /*72c0*/  LDCU.64 UR8, c[0x4][0x80] ;  /* 0x01001000ff0877ac */ /* 0x000e620008000a00 */
[----:B------:R-:W-:Y:S01]  /*72d0*/  MOV R16, 0x0 ;  /* 0x0000000000107802 */ /* 0x000fe20000000f00 */
[----:B------:R-:W-:Y:S02]  /*72e0*/  HFMA2 R12, -RZ, RZ, 0, 5.9604644775390625e-08 ;  /* 0x00000001ff0c7431 */ /* 0x000fe400000001ff */
[----:B------:R-:W-:Y:S01]  /*72f0*/  IMAD.MOV.U32 R8, RZ, RZ, 0x70 ;  /* 0x00000070ff087424 */ /* 0x000fe200078e00ff */
[----:B------:R2:W3:Y:S01]  /*7300*/  LDC.64 R14, c[0x4][R16] ;  /* 0x01000000100e7b82 */ /* 0x0004e20000000a00 */
[----:B------:R-:W4:Y:S01]  /*7310*/  LDCU.64 UR6, c[0x4][0x88] ;  /* 0x01001100ff0677ac */ /* 0x000f220008000a00 */
[----:B------:R-:W-:Y:S01]  /*7320*/  IMAD.MOV.U32 R13, RZ, RZ, RZ ;  /* 0x000000ffff0d7224 */ /* 0x000fe200078e00ff */
[----:B------:R-:W2:Y:S01]  /*7330*/  LDCU.64 UR4, c[0x4][0x8] ;  /* 0x01000100ff0477ac */ /* 0x000ea20008000a00 */
[----:B-1----:R-:W-:Y:S01]  /*7340*/  MOV R5, UR9 ;  /* 0x0000000900057c02 */ /* 0x002fe20008000f00 */
[----:B------:R-:W-:Y:S01]  /*7350*/  IMAD.U32 R4, RZ, RZ, UR8 ;  /* 0x00000008ff047e24 */ /* 0x000fe2000f8e00ff */
[----:B----4-:R-:W-:Y:S01]  /*7360*/  MOV R7, UR7 ;  /* 0x0000000700077c02 */ /* 0x010fe20008000f00 */
[----:B------:R-:W-:Y:S01]  /*7370*/  IMAD.U32 R6, RZ, RZ, UR6 ;  /* 0x00000006ff067e24 */ /* 0x000fe2000f8e00ff */
[----:B--2---:R-:W-:Y:S01]  /*7380*/  MOV R11, UR5 ;  /* 0x00000005000b7c02 */ /* 0x004fe20008000f00 */
[----:B------:R-:W-:Y:S02]  /*7390*/  IMAD.U32 R10, RZ, RZ, UR4 ;  /* 0x00000004ff0a7e24 */ /* 0x000fe4000f8e00ff */
[----:B------:R-:W-:Y:S07]  /*73a0*/  LEPC R20, `(.L_x_108) ;  /* 0x000000001014794e */ /* 0x000fee0000000000 */
[----:B---3-5:R-:W-:Y:S05]  /*73b0*/  CALL.ABS.NOINC R14 ;  /* 0x000000000e007343 */ /* 0x028fea0003c00000 */
.L_x_108:
[----:B------:R-:W1:Y:S01]  /*73c0*/  LDCU.64 UR8, c[0x4][0x80] ;  /* 0x01001000ff0877ac */ /* 0x000e620008000a00 */
[----:B------:R-:W2:Y:S01]  /*73d0*/  LDC.64 R16, c[0x4][R16] ;  /* 0x0100000010107b82 */ /* 0x000ea20000000a00 */
[----:B------:R-:W-:Y:S02]  /*73e0*/  HFMA2 R12, -RZ, RZ, 0, 5.9604644775390625e-08 ;  /* 0x00000001ff0c7431 */ /* 0x000fe400000001ff */
[----:B------:R-:W-:Y:S02]  /*73f0*/  IMAD.MOV.U32 R8, RZ, RZ, 0x70 ;  /* 0x00000070ff087424 */ /* 0x000fe400078e00ff */
[----:B------:R-:W-:Y:S01]  /*7400*/  IMAD.MOV.U32 R13, RZ, RZ, RZ ;  /* 0x000000ffff0d7224 */ /* 0x000fe200078e00ff */
[----:B------:R-:W3:Y:S01]  /*7410*/  LDCU.64 UR6, c[0x4][0x88] ;  /* 0x01001100ff0677ac */ /* 0x000ee20008000a00 */
[----:B------:R-:W4:Y:S01]  /*7420*/  LDCU.64 UR4, c[0x4][0x8] ;  /* 0x01000100ff0477ac */ /* 0x000f220008000a00 */
[----:B-1----:R-:W-:Y:S02]  /*7430*/  MOV R4, UR8 ;  /* 0x0000000800047c02 */ /* 0x002fe40008000f00 */
[----:B------:R-:W-:Y:S02]  /*7440*/  MOV R5, UR9 ;  /* 0x0000000900057c02 */ /* 0x000fe40008000f00 */
[----:B---3--:R-:W-:Y:S01]  /*7450*/  MOV R7, UR7 ;  /* 0x0000000700077c02 */ /* 0x008fe20008000f00 */
[----:B------:R-:W-:Y:S01]  /*7460*/  IMAD.U32 R6, RZ, RZ, UR6 ;  /* 0x00000006ff067e24 */ /* 0x000fe2000f8e00ff */
[----:B----4-:R-:W-:Y:S01]  /*7470*/  MOV R11, UR5 ;  /* 0x00000005000b7c02 */ /* 0x010fe20008000f00 */
[----:B------:R-:W-:Y:S02]  /*7480*/  IMAD.U32 R10, RZ, RZ, UR4 ;  /* 0x00000004ff0a7e24 */ /* 0x000fe4000f8e00ff */
[----:B------:R-:W-:Y:S07]  /*7490*/  LEPC R20, `(.L_x_107) ;  /* 0x000000001014794e */ /* 0x000fee0000000000 */
[----:B--2---:R-:W-:Y:S05]  /*74a0*/  CALL.ABS.NOINC R16 ;  /* 0x0000000010007343 */ /* 0x004fea0003c00000 */
.L_x_107:
[----:B------:R-:W-:Y:S02]  /*74b0*/  R2UR UR4, R50 ;  /* 0x00000000320472ca */ /* 0x000fe400000e0000 */
[----:B------:R-:W-:Y:S02]  /*74c0*/  ISETP.NE.U32.AND P4, PT, R42, RZ, PT ;  /* 0x000000ff2a00720c */ /* 0x000fe40003f85070 */
[----:B------:R-:W-:Y:S02]  /*74d0*/  ISETP.NE.U32.AND P2, PT, RZ, UR58, PT ;  /* 0x0000003aff007c0c */ /* 0x000fe4000bf45070 */
[----:B------:R-:W-:Y:S02]  /*74e0*/  ISETP.NE.AND.EX P4, PT, R43, RZ, PT, P4 ;  /* 0x000000ff2b00720c */ /* 0x000fe40003f85340 */
[----:B------:R-:W-:Y:S05]  /*74f0*/  ISETP.NE.AND.EX P2, PT, RZ, UR59, PT, P2 ;  /* 0x0000003bff007c0c */ /* 0x000fea000bf45320 */
[----:B------:R-:W-:Y:S01]  /*7500*/  UISETP.NE.AND UP2, UPT, UR4, URZ, UPT ;  /* 0x000000ff0400728c */ /* 0x000fe2000bf45270 */
[----:B------:R-:W1:Y:S05]  /*7510*/  LDCU.64 UR4, c[0x0][0x890] ;  /* 0x00011200ff0477ac */ /* 0x000e6a0008000a00 */
[----:B------:R-:W-:Y:S01]  /*7520*/  PLOP3.LUT P1, PT, PT, PT, UP2, 0x80, 0x8 ;  /* 0x000000000008781c */ /* 0x000fe20003f2f028 */
[----:B-1----:R-:W-:Y:S04]  /*7530*/  UISETP.NE.U32.AND UP0, UPT, UR4, URZ, UPT ;  /* 0x000000ff0400728c */ /* 0x002fe8000bf05070 */
[----:B------:R-:W-:Y:S02]  /*7540*/  UISETP.NE.AND.EX UP1, UPT, UR5, URZ, UPT, UP0 ;  /* 0x000000ff0500728c */ /* 0x000fe4000bf25300 */
[----:B------:R-:W-:Y:S02]  /*7550*/  UPLOP3.LUT UP0, UPT, UPT, UPT, UPT, 0x40, 0x4 ;  /* 0x000000000004789c */ /* 0x000fe40003f0e870 */
[----:B------:R-:W-:Y:S06]  /*7560*/  @UP2 UPLOP3.LUT UP0, UPT, UPT, UPT, UP1, 0x80, 0x8 ;  /* 0x000000000008289c */ /* 0x000fec0003f0f010 */
[----:B------:R-:W-:Y:S01]  /*7570*/  PLOP3.LUT P0, PT, PT, PT, UP0, 0x80, 0x8 ;  /* 0x000000000008781c */ /* 0x000fe20003f0f008 */
[----:B------:R-:W-:Y:S01]  /*7580*/  @!UPT UIADD3 URZ, UPT, UPT, URZ, URZ, URZ ;  /* 0x000000fffffff290 */ /* 0x000fe2000fffe0ff */
[----:B------:R-:W-:Y:S11]  /*7590*/  BRA.U !UP1, `(.L_x_109) ;  /* 0x00000001093c7547 */ /* 0x000ff6000b800000 */
[----:B------:R-:W-:Y:S01]  /*75a0*/  UISETP.NE.U32.AND UP0, UPT, UR58, URZ, UPT ;  /* 0x000000ff3a00728c */ /* 0x000fe2000bf05070 */
[----:B------:R-:W-:Y:S01]  /*75b0*/  HFMA2 R0, -RZ, RZ, 0, 5.9604644775390625e-08 ;  /* 0x00000001ff007431 */ /* 0x000fe200000001ff */
[----:B------:R-:W1:Y:S01]  /*75c0*/  LDCU.64 UR8, c[0x0][0x358] ;  /* 0x00006b00ff0877ac */ /* 0x000e620008000a00 */
[----:B------:R-:W-:Y:S01]  /*75d0*/  IMAD.MOV.U32 R45, RZ, RZ, 0x1 ;  /* 0x00000001ff2d7424 */ /* 0x000fe200078e00ff */
[----:B------:R-:W-:Y:S06]  /*75e0*/  UISETP.NE.AND.EX UP0, UPT, UR59, URZ, UPT, UP0 ;  /* 0x000000ff3b00728c */ /* 0x000fec000bf05300 */
        /* <DEDUP_REMOVED lines=9> */
[----:B-12---:R-:W-:Y:S02]  /*7680*/  @!P3 IMAD.U32 R26, RZ, RZ, UR4 ;  /* 0x00000004ff1abe24 */ /* 0x006fe4000f8e00ff */
.L_x_109:
[----:B------:R-:W-:Y:S05]  /*7690*/  @!P4 BRA `(.L_x_110) ;  /* 0x000000000024c947 */ /* 0x000fea0003800000 */
[----:B------:R-:W-:Y:S01]  /*76a0*/  ISETP.NE.U32.AND P3, PT, R40, RZ, PT ;  /* 0x000000ff2800720c */ /* 0x000fe20003f65070 */
[----:B------:R-:W1:Y:S03]  /*76b0*/  LDCU.64 UR4, c[0x0][0x358] ;  /* 0x00006b00ff0477ac */ /* 0x000e660008000a00 */
[----:B------:R-:W-:Y:S11]  /*76c0*/  ISETP.NE.AND.EX P3, PT, R41, RZ, PT, P3 ;  /* 0x000000ff2900720c */ /* 0x000ff60003f65330 */
[----:B------:R-:W-:Y:S02]  /*76d0*/  @!UPT UIADD3 URZ, UPT, UPT, URZ, URZ, URZ ;  /* 0x000000fffffff290 */ /* 0x000fe4000fffe0ff */
[----:B------:R-:W2:Y:S01]  /*76e0*/  @P3 LDC.64 R4, c[0x0][0x8a8] ;  /* 0x00022a00ff043b82 */ /* 0x000ea20000000a00 */
[----:B------:R-:W-:Y:S04]  /*76f0*/  @P3 IMAD R0, R42, UR49, RZ ;  /* 0x000000312a003c24 */ /* 0x000fe8000f8e02ff */
[----:B--2---:R-:W-:Y:S05]  /*7700*/  @P3 IMAD.WIDE R4, R0, 0x4, R4 ;  /* 0x0000000400043825 */ /* 0x004fea00078e0204 */
[----:B-1---5:R1:W5:Y:S02]  /*7710*/  @P3 LDG.E R24, desc[UR4][R4.64] ;  /* 0x0000000404183981 */ /* 0x022364000c1e1900 */
[----:B-1----:R-:W2:Y:S02]  /*7720*/  @!P3 LDC R24, c[0x0][0x8a0] ;  /* 0x00022800ff18bb82 */ /* 0x002ea40000000800 */
.L_x_110:
[----:B-----5:R-:W-:Y:S01]  /*7730*/  FSETP.NEU.AND P3, PT, R26, RZ, PT ;  /* 0x000000ff1a00720b */ /* 0x020fe20003f6d000 */
[----:B------:R-:W-:Y:S01]  /*7740*/  ULOP3.LUT UR4, UR57, 0x1, URZ, 0x3c, !UPT ;  /* 0x0000000139047892 */ /* 0x000fe2000f8e3cff */
[----:B------:R-:W-:Y:S01]  /*7750*/  SEL R5, RZ, 0xffffffff, P2 ;  /* 0xffffffffff057807 */ /* 0x000fe20001000000 */
[----:B------:R-:W-:Y:S01]  /*7760*/  IMAD.U32 R63, RZ, RZ, UR53 ;  /* 0x00000035ff3f7e24 */ /* 0x000fe2000f8e00ff */
[----:B------:R-:W-:Y:S01]  /*7770*/  @P1 LOP3.LUT P2, RZ, R45, 0xff, RZ, 0xc0, !PT ;  /* 0x000000ff2dff1812 */ /* 0x000fe2000784c0ff */
[----:B------:R-:W-:Y:S01]  /*7780*/  IMAD.SHL.U32 R65, R53, 0x2, RZ ;  /* 0x0000000235417824 */ /* 0x000fe200078e00ff */
[----:B------:R-:W-:Y:S01]  /*7790*/  @P1 SEL R0, RZ, 0xffffffff, P3 ;  /* 0xffffffffff001807 */ /* 0x000fe20001800000 */
[----:B------:R-:W-:Y:S01]  /*77a0*/  IMAD.U32 R27, RZ, RZ, UR4 ;  /* 0x00000004ff1b7e24 */ /* 0x000fe2000f8e00ff */
[----:B------:R-:W-:Y:S01]  /*77b0*/  LEA R57, R22, UR50, 0x3 ;  /* 0x0000003216397c11 */ /* 0x000fe2000f8e18ff */
[----:B------:R-:W-:Y:S01]  /*77c0*/  IMAD.SHL.U32 R63, R63, 0x1000, RZ ;  /* 0x000010003f3f7824 */ /* 0x000fe200078e00ff */
[----:B------:R-:W-:Y:S01]  /*77d0*/  @P0 SEL R0, R5, R0, !P2 ;  /* 0x0000000005000207 */ /* 0x000fe20005000000 */
[----:B------:R-:W-:Y:S01]  /*77e0*/  BSSY B1, `(.L_x_111) ;  /* 0x0000035000017945 */ /* 0x000fe20003800000 */
[----:B------:R-:W-:Y:S01]  /*77f0*/  PLOP3.LUT P2, PT, PT, PT, UP1, 0x80, 0x8 ;  /* 0x000000000008781c */ /* 0x000fe20003f4f018 */
[----:B------:R-:W-:Y:S01]  /*7800*/  IMAD.MOV.U32 R66, RZ, RZ, 0x1 ;  /* 0x00000001ff427424 */ /* 0x000fe200078e00ff */
[----:B------:R-:W-:Y:S01]  /*7810*/  @P1 LOP3.LUT R0, R0, 0x1, RZ, 0xc0, !PT ;  /* 0x0000000100001812 */ /* 0x000fe200078ec0ff */
[----:B------:R-:W-:Y:S01]  /*7820*/  IMAD.IADD R25, R23, 0x1, R2 ;  /* 0x0000000117197824 */ /* 0x000fe200078e0202 */
[----:B------:R-:W-:Y:S01]  /*7830*/  LOP3.LUT P4, R58, R45, 0xff, RZ, 0xc0, !PT ;  /* 0x000000ff2d3a7812 */ /* 0x000fe2000788c0ff */
[----:B------:R-:W-:Y:S01]  /*7840*/  IMAD.U32 R64, RZ, RZ, UR53 ;  /* 0x00000035ff407e24 */ /* 0x000fe2000f8e00ff */
[----:B------:R-:W-:Y:S01]  /*7850*/  ISETP.NE.U32.OR P6, PT, R0, 0x1, !P1 ;  /* 0x000000010000780c */ /* 0x000fe20004fc5470 */
[----:B------:R-:W-:Y:S01]  /*7860*/  IMAD.U32 R0, RZ, RZ, UR53 ;  /* 0x00000035ff007e24 */ /* 0x000fe2000f8e00ff */
[----:B------:R-:W-:Y:S02]  /*7870*/  SEL R4, RZ, 0xffffffff, P3 ;  /* 0xffffffffff047807 */ /* 0x000fe40001800000 */
[----:B------:R-:W-:Y:S02]  /*7880*/  CS2R R38, SRZ ;  /* 0x0000000000267805 */ /* 0x000fe4000001ff00 */
[----:B------:R-:W-:Y:S02]  /*7890*/  P2R R60, PR, RZ, 0x40 ;  /* 0x00000040ff3c7803 */ /* 0x000fe40000000000 */
[----:B------:R-:W-:Y:S02]  /*78a0*/  CS2R R36, SRZ ;  /* 0x0000000000247805 */ /* 0x000fe4000001ff00 */
[----:B------:R-:W-:Y:S02]  /*78b0*/  LEA R0, R0, UR50, 0x3 ;  /* 0x0000003200007c11 */ /* 0x000fe4000f8e18ff */
[----:B------:R-:W-:Y:S02]  /*78c0*/  CS2R R30, SRZ ;  /* 0x00000000001e7805 */ /* 0x000fe4000001ff00 */
[----:B------:R-:W-:Y:S02]  /*78d0*/  @P2 SEL R4, R5, R4, !P4 ;  /* 0x0000000405042207 */ /* 0x000fe40006000000 */
[----:B------:R-:W-:Y:S02]  /*78e0*/  CS2R R28, SRZ ;  /* 0x00000000001c7805 */ /* 0x000fe4000001ff00 */
[----:B------:R-:W-:Y:S02]  /*78f0*/  IADD3 R62, PT, PT, R63, UR50, R65 ;  /* 0x000000323f3e7c10 */ /* 0x000fe4000fffe041 */
[----:B------:R-:W-:Y:S02]  /*7900*/  LOP3.LUT R4, R4, 0x1, RZ, 0xc0, !PT ;  /* 0x0000000104047812 */ /* 0x000fe400078ec0ff */
[----:B------:R-:W-:Y:S02]  /*7910*/  @P6 SHF.L.U32 R3, R27, 0x1f, RZ ;  /* 0x0000001f1b036819 */ /* 0x000fe400000006ff */
[----:B------:R-:W-:Y:S02]  /*7920*/  ISETP.NE.U32.AND P5, PT, R4, 0x1, PT ;  /* 0x000000010400780c */ /* 0x000fe40003fa5070 */
[----:B------:R1:W3:Y:S02]  /*7930*/  @P6 SYNCS.PHASECHK.TRANS64.TRYWAIT P1, [R0+URZ+0x110], R3 ;  /* 0x00011003000065a7 */ /* 0x0002e400080211ff */
[----:B------:R-:W-:Y:S02]  /*7940*/  P2R R67, PR, RZ, 0x20 ;  /* 0x00000020ff437803 */ /* 0x000fe40000000000 */
[----:B-1----:R-:W-:Y:S04]  /*7950*/  SHF.L.U32 R3, R52, 0x1f, RZ ;  /* 0x0000001f34037819 */ /* 0x002fe800000006ff */
[----:B------:R1:W4:Y:S01]  /*7960*/  SYNCS.PHASECHK.TRANS64.TRYWAIT P0, [R57+URZ+0x160], R3 ;  /* 0x00016003390075a7 */ /* 0x00032200080011ff */
[----:B---3--:R-:W-:Y:S01]  /*7970*/  @P6 SEL R66, RZ, 0x1, !P1 ;  /* 0x00000001ff426807 */ /* 0x008fe20004800000 */
[----:B-1----:R-:W-:Y:S06]  /*7980*/  @!P6 BRA `(.L_x_112) ;  /* 0x000000000068e947 */ /* 0x002fec0003800000 */
[----:B------:R-:W-:Y:S01]  /*7990*/  LOP3.LUT P6, RZ, R44, 0x40, RZ, 0xc0, !PT ;  /* 0x000000402cff7812 */ /* 0x000fe200078cc0ff */
[----:B------:R-:W-:Y:S01]  /*79a0*/  VIADD R2, R62, 0x200 ;  /* 0x000002003e027836 */ /* 0x000fe20000000000 */
[----:B------:R-:W-:Y:S01]  /*79b0*/  ISETP.NE.AND P2, PT, R66, RZ, PT ;  /* 0x000000ff4200720c */ /* 0x000fe20003f45270 */
[----:B------:R-:W-:Y:S01]  /*79c0*/  BSSY B0, `(.L_x_113) ;  /* 0x000000d000007945 */ /* 0x000fe20003800000 */
[----:B------:R-:W-:Y:S01]  /*79d0*/  PLOP3.LUT P1, PT, PT, PT, PT, 0x8, 0x80 ;  /* 0x000000000080781c */ /* 0x000fe20003f2e170 */
[----:B------:R-:W-:Y:S01]  /*79e0*/  @P5 VIADD R4, R62, 0x210 ;  /* 0x000002103e045836 */ /* 0x000fe20000000000 */
[----:B------:R-:W-:Y:S02]  /*79f0*/  @P5 PLOP3.LUT P1, PT, P6, PT, PT, 0x80, 0x8 ;  /* 0x000000000008581c */ /* 0x000fe4000372f070 */
[----:B------:R-:W-:Y:S02]  /*7a00*/  CS2R R38, SRZ ;  /* 0x0000000000267805 */ /* 0x000fe4000001ff00 */
[----:B------:R-:W-:Y:S02]  /*7a10*/  CS2R R36, SRZ ;  /* 0x0000000000247805 */ /* 0x000fe4000001ff00 */
[----:B------:R-:W-:Y:S02]  /*7a20*/  CS2R R30, SRZ ;  /* 0x00000000001e7805 */ /* 0x000fe4000001ff00 */
[----:B------:R-:W-:Y:S05]  /*7a30*/  CS2R R28, SRZ ;  /* 0x00000000001c7805 */ /* 0x000fea000001ff00 */
[----:B------:R-:W-:Y:S01]  /*7a40*/  @P1 VIADD R4, R2, 0xfffffff0 ;  /* 0xfffffff002041836 */ /* 0x000fe20000000000 */
[----:B------:R-:W-:Y:S06]  /*7a50*/  @P2 BRA `(.L_x_114) ;  /* 0x00000000000c2947 */ /* 0x000fec0003800000 */
[----:B------:R-:W-:Y:S04]  /*7a60*/  SHF.L.U32 R2, R27, 0x1f, RZ ;  /* 0x0000001f1b027819 */ /* 0x000fe800000006ff */
[----:B------:R-:W1:Y:S02]  /*7a70*/  SYNCS.PHASECHK.TRANS64.TRYWAIT P1, [R0+URZ+0x110], R2 ;  /* 0x00011002000075a7 */ /* 0x000e6400080211ff */
[----:B-1----:R-:W-:Y:S05]  /*7a80*/  @!P1 BRA `(.L_x_115) ;  /* 0x0000002000d09947 */ /* 0x002fea0003800000 */
.L_x_114:
[----:B------:R-:W-:Y:S05]  /*7a90*/  BSYNC B0 ;  /* 0x0000000000007941 */ /* 0x000fea0003800000 */
.L_x_113:
[----:B------:R-:W-:Y:S01]  /*7aa0*/  UIADD3 UR4, UPT, UPT, UR53, 0x1, URZ ;  /* 0x0000000135047890 */ /* 0x000fe2000fffe0ff */
[----:B------:R-:W-:Y:S03]  /*7ab0*/  ISETP.NE.AND P1, PT, R67, RZ, PT ;  /* 0x000000ff4300720c */ /* 0x000fe60003f25270 */
[----:B------:R-:W-:Y:S04]  /*7ac0*/  UISETP.NE.AND UP0, UPT, UR4, 0x3, UPT ;  /* 0x000000030400788c */ /* 0x000fe8000bf05270 */
[----:B------:R-:W-:Y:S02]  /*7ad0*/  USEL UR5, URZ, 0x1, UP0 ;  /* 0x00000001ff057887 */ /* 0x000fe40008000000 */
[----:B------:R-:W-:Y:S04]  /*7ae0*/  USEL UR4, UR4, URZ, UP0 ;  /* 0x000000ff04047287 */ /* 0x000fe80008000000 */
[----:B------:R3:W1:Y:S01]  /*7af0*/  @P1 LDS.128 R36, [R4] ;  /* 0x0000000004241984 */ /* 0x0006620000000c00 */
[----:B------:R-:W-:Y:S01]  /*7b00*/  LOP3.LUT R27, R27, UR5, RZ, 0x3c, !PT ;  /* 0x000000051b1b7c12 */ /* 0x000fe2000f8e3cff */
[----:B------:R-:W-:Y:S02]  /*7b10*/  IMAD.U32 R64, RZ, RZ, UR4 ;  /* 0x00000004ff407e24 */ /* 0x000fe4000f8e00ff */
[----:B------:R3:W1:Y:S04]  /*7b20*/  @P1 LDS.128 R28, [R62+0x200] ;  /* 0x000200003e1c1984 */ /* 0x0006680000000c00 */
.L_x_112:
[----:B------:R-:W-:Y:S05]  /*7b30*/  BSYNC B1 ;  /* 0x0000000000017941 */ /* 0x000fea0003800000 */
.L_x_111:
[----:B-1----:R-:W-:Y:S04]  /*7b40*/  SHF.R.U32.HI R0, RZ, 0x15, R25 ;  /* 0x00000015ff007819 */ /* 0x002fe80000011619 */
[----:B------:R-:W-:Y:S01]  /*7b50*/  LOP3.LUT P1, RZ, R0, 0x3, R46, 0x48, !PT ;  /* 0x0000000300ff7812 */ /* 0x000fe2000782482e */
[----:B------:R-:W-:Y:S01]  /*7b60*/  @!UPT UIADD3 URZ, UPT, UPT, URZ, URZ, URZ ;  /* 0x000000fffffff290 */ /* 0x000fe2000fffe0ff */
[----:B----4-:R-:W-:Y:S11]  /*7b70*/  @P0 BRA `(.L_x_116) ;  /* 0x0000000000080947 */ /* 0x010ff60003800000 */
[----:B------:R-:W1:Y:S02]  /*7b80*/  SYNCS.PHASECHK.TRANS64.TRYWAIT P0, [R57+URZ+0x160], R3 ;  /* 0x00016003390075a7 */ /* 0x000e6400080011ff */
[----:B-1----:R-:W-:Y:S05]  /*7b90*/  @!P0 BRA `(.L_x_117) ;  /* 0x0000002000a08947 */ /* 0x002fea0003800000 */
.L_x_116:
[----:B------:R-:W-:Y:S05]  /*7ba0*/  @!P1 BRA `(.L_x_118) ;  /* 0x0000000000409947 */ /* 0x000fea0003800000 */
[----:B------:R-:W4:Y:S01]  /*7bb0*/  LDCU.64 UR8, c[0x4][0x70] ;  /* 0x01000e00ff0877ac */ /* 0x000f220008000a00 */
[----:B-1----:R-:W-:Y:S01]  /*7bc0*/  MOV R3, 0x0 ;  /* 0x0000000000037802 */ /* 0x002fe20000000f00 */
[----:B------:R-:W-:Y:S02]  /*7bd0*/  HFMA2 R12, -RZ, RZ, 0, 5.9604644775390625e-08 ;  /* 0x00000001ff0c7431 */ /* 0x000fe400000001ff */
[----:B------:R-:W-:Y:S02]  /*7be0*/  IMAD.MOV.U32 R8, RZ, RZ, 0x192 ;  /* 0x00000192ff087424 */ /* 0x000fe400078e00ff */
[----:B------:R-:W-:Y:S01]  /*7bf0*/  IMAD.MOV.U32 R13, RZ, RZ, RZ ;  /* 0x000000ffff0d7224 */ /* 0x000fe200078e00ff */
[----:B------:R-:W1:Y:S01]  /*7c00*/  LDCU.64 UR6, c[0x4][0x78] ;  /* 0x01000f00ff0677ac */ /* 0x000e620008000a00 */
[----:B------:R-:W2:Y:S01]  /*7c10*/  LDC.64 R2, c[0x4][R3] ;  /* 0x0100000003027b82 */ /* 0x000ea20000000a00 */
[----:B------:R-:W5:Y:S01]  /*7c20*/  LDCU.64 UR4, c[0x4][0x10] ;  /* 0x01000200ff0477ac */ /* 0x000f620008000a00 */
[----:B----4-:R-:W-:Y:S01]  /*7c30*/  MOV R5, UR9 ;  /* 0x0000000900057c02 */ /* 0x010fe20008000f00 */
[----:B---3--:R-:W-:Y:S01]  /*7c40*/  IMAD.U32 R4, RZ, RZ, UR8 ;  /* 0x00000008ff047e24 */ /* 0x008fe2000f8e00ff */
[----:B-1----:R-:W-:Y:S01]  /*7c50*/  MOV R7, UR7 ;  /* 0x0000000700077c02 */ /* 0x002fe20008000f00 */
[----:B------:R-:W-:Y:S01]  /*7c60*/  IMAD.U32 R6, RZ, RZ, UR6 ;  /* 0x00000006ff067e24 */ /* 0x000fe2000f8e00ff */
[----:B-----5:R-:W-:Y:S01]  /*7c70*/  MOV R11, UR5 ;  /* 0x00000005000b7c02 */ /* 0x020fe20008000f00 */
[----:B------:R-:W-:Y:S02]  /*7c80*/  IMAD.U32 R10, RZ, RZ, UR4 ;  /* 0x00000004ff0a7e24 */ /* 0x000fe4000f8e00ff */
[----:B------:R-:W-:Y:S07]  /*7c90*/  LEPC R20, `(.L_x_118) ;  /* 0x000000001014794e */ /* 0x000fee0000000000 */
[----:B--2---:R-:W-:Y:S05]  /*7ca0*/  CALL.ABS.NOINC R2 ;  /* 0x0000000002007343 */ /* 0x004fea0003c00000 */
.L_x_118:
[----:B------:R-:W-:Y:S05]  /*7cb0*/  WARPSYNC.ALL ;  /* 0x0000000000007948 */ /* 0x000fea0003800000 */
[----:B------:R-:W-:Y:S01]  /*7cc0*/  R2UR UR4, R25 ;  /* 0x00000000190472ca */ /* 0x000fe200000e0000 */
[--C-:B-1----:R-:W-:Y:S01]  /*7cd0*/  HADD2.F32 R3, -RZ, R28.reuse.H0_H0 ;  /* 0x2000001cff037230 */ /* 0x102fe20000004100 */
[----:B------:R-:W-:Y:S01]  /*7ce0*/  MOV R61, 0x10 ;  /* 0x00000010003d7802 */ /* 0x000fe20000000f00 */
[--C-:B------:R-:W-:Y:S01]  /*7cf0*/  HADD2.F32 R20, -RZ, R29.reuse.H0_H0 ;  /* 0x2000001dff147230 */ /* 0x100fe20000004100 */
[----:B------:R-:W-:Y:S01]  /*7d00*/  LOP3.LUT P6, RZ, R44, 0x40, RZ, 0xc0, !PT ;  /* 0x000000402cff7812 */ /* 0x000fe200078cc0ff */
[----:B------:R-:W-:Y:S01]  /*7d10*/  HADD2.F32 R21, -RZ, R29.H1_H1 ;  /* 0x3000001dff157230 */ /* 0x000fe20000004100 */
[----:B------:R-:W-:Y:S01]  /*7d20*/  ISETP.NE.AND P0, PT, R54, RZ, PT ;  /* 0x000000ff3600720c */ /* 0x000fe20003f05270 */
[----:B------:R-:W-:Y:S01]  /*7d30*/  BSSY.RECONVERGENT B0, `(.L_x_119) ;  /* 0x0000051000007945 */ /* 0x000fe20003800200 */
[----:B------:R-:W-:Y:S05]  /*7d40*/  SEL R61, R61, 0xfffffff0, !P6 ;  /* 0xfffffff03d3d7807 */ /* 0x000fea0007000000 */
[----:B---3--:R-:W2:Y:S02]  /*7d50*/  LDTM.x16 R4, tmem[UR4] ;  /* 0x00000004000479ee */ /* 0x008ea40008240000 */
[C---:B--2---:R-:W-:Y:S01]  /*7d60*/  FMUL R0, R24.reuse, R4 ;  /* 0x0000000418007220 */ /* 0x044fe20000400000 */
[----:B------:R-:W-:Y:S02]  /*7d70*/  HADD2.F32 R4, -RZ, R28.H1_H1 ;  /* 0x3000001cff047230 */ /* 0x000fe40000004100 */
[C---:B------:R-:W-:Y:S01]  /*7d80*/  FMUL R2, R24.reuse, R5 ;  /* 0x0000000518027220 */ /* 0x040fe20000400000 */
[----:B------:R-:W-:Y:S01]  /*7d90*/  FMUL R7, R24, R7 ;  /* 0x0000000718077220 */ /* 0x000fe20000400000 */
[----:B------:R-:W-:Y:S01]  /*7da0*/  FFMA R0, R26, R3, R0 ;  /* 0x000000031a007223 */ /* 0x000fe20000000000 */
[----:B------:R-:W-:Y:S01]  /*7db0*/  FMUL R3, R24, R6 ;  /* 0x0000000618037220 */ /* 0x000fe20000400000 */
[----:B------:R-:W-:Y:S01]  /*7dc0*/  FFMA R2, R26, R4, R2 ;  /* 0x000000041a027223 */ /* 0x000fe20000000002 */
[C---:B------:R-:W-:Y:S01]  /*7dd0*/  FMUL R4, R24.reuse, R8 ;  /* 0x0000000818047220 */ /* 0x040fe20000400000 */
[C---:B------:R-:W-:Y:S01]  /*7de0*/  FMUL R8, R24.reuse, R12 ;  /* 0x0000000c18087220 */ /* 0x040fe20000400000 */
[----:B------:R-:W-:Y:S01]  /*7df0*/  FMUL R12, R24, R16 ;  /* 0x00000010180c7220 */ /* 0x000fe20000400000 */
[--C-:B------:R-:W-:Y:S01]  /*7e00*/  HADD2.F32 R16, -RZ, R30.reuse.H0_H0 ;  /* 0x2000001eff107230 */ /* 0x100fe20000004100 */
[----:B------:R-:W-:Y:S01]  /*7e10*/  F2FP.F16.F32.PACK_AB R32, R2, R0 ;  /* 0x000000000220723e */ /* 0x000fe200000000ff */
[----:B------:R-:W-:Y:S02]  /*7e20*/  HADD2.F32 R0, -RZ, R30.H1_H1 ;  /* 0x3000001eff007230 */ /* 0x000fe40000004100 */
[----:B------:R-:W-:Y:S01]  /*7e30*/  FMUL R5, R24, R9 ;  /* 0x0000000918057220 */ /* 0x000fe20000400000 */
[C---:B------:R-:W-:Y:S01]  /*7e40*/  FFMA R3, R26.reuse, R20, R3 ;  /* 0x000000141a037223 */ /* 0x040fe20000000003 */
[C---:B------:R-:W-:Y:S01]  /*7e50*/  FFMA R7, R26.reuse, R21, R7 ;  /* 0x000000151a077223 */ /* 0x040fe20000000007 */
[--C-:B------:R-:W-:Y:S02]  /*7e60*/  HADD2.F32 R2, -RZ, R31.reuse.H0_H0 ;  /* 0x2000001fff027230 */ /* 0x100fe40000004100 */
[----:B------:R-:W-:Y:S01]  /*7e70*/  FFMA R4, R26, R16, R4 ;  /* 0x000000101a047223 */ /* 0x000fe20000000004 */
[----:B------:R-:W-:Y:S01]  /*7e80*/  FMUL R6, R24, R10 ;  /* 0x0000000a18067220 */ /* 0x000fe20000400000 */
[----:B------:R-:W-:Y:S01]  /*7e90*/  FFMA R5, R26, R0, R5 ;  /* 0x000000001a057223 */ /* 0x000fe20000000005 */
[----:B------:R-:W-:Y:S02]  /*7ea0*/  HADD2.F32 R16, -RZ, R31.H1_H1 ;  /* 0x3000001fff107230 */ /* 0x000fe40000004100 */
[----:B------:R-:W-:Y:S01]  /*7eb0*/  FMUL R11, R24, R11 ;  /* 0x0000000b180b7220 */ /* 0x000fe20000400000 */
[--C-:B------:R-:W-:Y:S02]  /*7ec0*/  HADD2.F32 R0, -RZ, R36.reuse.H0_H0 ;  /* 0x20000024ff007230 */ /* 0x100fe40000004100 */
[C---:B------:R-:W-:Y:S01]  /*7ed0*/  FFMA R6, R26.reuse, R2, R6 ;  /* 0x000000021a067223 */ /* 0x040fe20000000006 */
[----:B------:R-:W-:Y:S01]  /*7ee0*/  F2FP.F16.F32.PACK_AB R33, R7, R3 ;  /* 0x000000030721723e */ /* 0x000fe200000000ff */
[----:B------:R-:W-:Y:S02]  /*7ef0*/  HADD2.F32 R2, -RZ, R36.H1_H1 ;  /* 0x30000024ff027230 */ /* 0x000fe40000004100 */
[----:B------:R-:W-:Y:S01]  /*7f00*/  FFMA R11, R26, R16, R11 ;  /* 0x000000101a0b7223 */ /* 0x000fe2000000000b */
[----:B------:R-:W-:Y:S01]  /*7f10*/  FMUL R9, R24, R13 ;  /* 0x0000000d18097220 */ /* 0x000fe20000400000 */
[--C-:B------:R-:W-:Y:S02]  /*7f20*/  HADD2.F32 R3, -RZ, R37.reuse.H0_H0 ;  /* 0x20000025ff037230 */ /* 0x100fe40000004100 */
[----:B------:R-:W-:Y:S01]  /*7f30*/  FFMA R8, R26, R0, R8 ;  /* 0x000000001a087223 */ /* 0x000fe20000000008 */
[C---:B------:R-:W-:Y:S01]  /*7f40*/  FMUL R10, R24.reuse, R14 ;  /* 0x0000000e180a7220 */ /* 0x040fe20000400000 */
[----:B------:R-:W-:Y:S02]  /*7f50*/  HADD2.F32 R0, -RZ, R37.H1_H1 ;  /* 0x30000025ff007230 */ /* 0x000fe40000004100 */
[----:B------:R-:W-:Y:S01]  /*7f60*/  FMUL R15, R24, R15 ;  /* 0x0000000f180f7220 */ /* 0x000fe20000400000 */
[C---:B------:R-:W-:Y:S01]  /*7f70*/  FFMA R9, R26.reuse, R2, R9 ;  /* 0x000000021a097223 */ /* 0x040fe20000000009 */
[C---:B------:R-:W-:Y:S01]  /*7f80*/  FFMA R10, R26.reuse, R3, R10 ;  /* 0x000000031a0a7223 */ /* 0x040fe2000000000a */
[--C-:B------:R-:W-:Y:S01]  /*7f90*/  HADD2.F32 R2, -RZ, R38.reuse.H0_H0 ;  /* 0x20000026ff027230 */ /* 0x100fe20000004100 */
[----:B------:R-:W-:Y:S01]  /*7fa0*/  F2FP.F16.F32.PACK_AB R34, R5, R4 ;  /* 0x000000040522723e */ /* 0x000fe200000000ff */
[----:B------:R-:W-:Y:S02]  /*7fb0*/  HADD2.F32 R3, -RZ, R38.H1_H1 ;  /* 0x30000026ff037230 */ /* 0x000fe40000004100 */
[----:B------:R-:W-:Y:S01]  /*7fc0*/  FFMA R15, R26, R0, R15 ;  /* 0x000000001a0f7223 */ /* 0x000fe2000000000f */
[C---:B------:R-:W-:Y:S01]  /*7fd0*/  FMUL R13, R24.reuse, R17 ;  /* 0x00000011180d7220 */ /* 0x040fe20000400000 */
[--C-:B------:R-:W-:Y:S02]  /*7fe0*/  HADD2.F32 R4, -RZ, R39.reuse.H0_H0 ;  /* 0x20000027ff047230 */ /* 0x100fe40000004100 */
[C---:B------:R-:W-:Y:S01]  /*7ff0*/  FMUL R14, R24.reuse, R18 ;  /* 0x00000012180e7220 */ /* 0x040fe20000400000 */
[----:B------:R-:W-:Y:S02]  /*8000*/  HADD2.F32 R0, -RZ, R39.H1_H1 ;  /* 0x30000027ff007230 */ /* 0x000fe40000004100 */
[----:B------:R-:W-:Y:S01]  /*8010*/  FMUL R19, R24, R19 ;  /* 0x0000001318137220 */ /* 0x000fe20000400000 */
[----:B------:R-:W-:Y:S01]  /*8020*/  F2FP.F16.F32.PACK_AB R35, R11, R6 ;  /* 0x000000060b23723e */ /* 0x000fe200000000ff */
[C---:B------:R-:W-:Y:S01]  /*8030*/  FFMA R12, R26.reuse, R2, R12 ;  /* 0x000000021a0c7223 */ /* 0x040fe2000000000c */
[C---:B------:R-:W-:Y:S01]  /*8040*/  FFMA R13, R26.reuse, R3, R13 ;  /* 0x000000031a0d7223 */ /* 0x040fe2000000000d */
[C---:B------:R-:W-:Y:S01]  /*8050*/  FFMA R14, R26.reuse, R4, R14 ;  /* 0x000000041a0e7223 */ /* 0x040fe2000000000e */
[----:B------:R-:W-:Y:S01]  /*8060*/  FFMA R19, R26, R0, R19 ;  /* 0x000000001a137223 */ /* 0x000fe20000000013 */
[----:B------:R1:W-:Y:S01]  /*8070*/  STS.128 [R62+0x200], R32 ;  /* 0x000200203e007388 */ /* 0x0003e20000000c00 */
[----:B------:R-:W-:Y:S02]  /*8080*/  F2FP.F16.F32.PACK_AB R8, R9, R8 ;  /* 0x000000080908723e */ /* 0x000fe400000000ff */
[----:B------:R-:W-:Y:S02]  /*8090*/  F2FP.F16.F32.PACK_AB R9, R15, R10 ;  /* 0x0000000a0f09723e */ /* 0x000fe400000000ff */
[----:B------:R-:W-:Y:S02]  /*80a0*/  F2FP.F16.F32.PACK_AB R10, R13, R12 ;  /* 0x0000000c0d0a723e */ /* 0x000fe400000000ff */
[----:B------:R-:W-:Y:S02]  /*80b0*/  F2FP.F16.F32.PACK_AB R11, R19, R14 ;  /* 0x0000000e130b723e */ /* 0x000fe400000000ff */
[----:B------:R-:W-:Y:S05]  /*80c0*/  IADD3 R0, PT, PT, R62, R61, RZ ;  /* 0x0000003d3e007210 */ /* 0x000fea0007ffe0ff */
[----:B------:R1:W-:Y:S01]  /*80d0*/  STS.128 [R0+0x200], R8 ;  /* 0x0002000800007388 */ /* 0x0003e20000000c00 */
[----:B------:R-:W-:Y:S01]  /*80e0*/  @!PT LDS RZ, [RZ] ;  /* 0x00000000fffff984 */ /* 0x000fe20000000800 */
[----:B------:R-:W-:Y:S01]  /*80f0*/  @!PT LDS RZ, [RZ] ;  /* 0x00000000fffff984 */ /* 0x000fe20000000800 */
[----:B------:R-:W-:Y:S01]  /*8100*/  @!PT LDS RZ, [RZ] ;  /* 0x00000000fffff984 */ /* 0x000fe20000000800 */
[----:B------:R-:W-:Y:S01]  /*8110*/  @!PT LDS RZ, [RZ] ;  /* 0x00000000fffff984 */ /* 0x000fe20000000800 */
[----:B------:R2:W-:Y:S07]  /*8120*/  MEMBAR.ALL.CTA ;  /* 0x0000000000007992 */ /* 0x0005ee0000008000 */
[----:B--2---:R-:W2:Y:S02]  /*8130*/  FENCE.VIEW.ASYNC.S ;  /* 0x00000000000073c6 */ /* 0x004ea40000000000 */
[----:B--2---:R-:W-:Y:S06]  /*8140*/  BAR.SYNC.DEFER_BLOCKING 0x1, 0x80 ;  /* 0x0042000000007b1d */ /* 0x004fec0000010000 */
[----:B------:R-:W-:Y:S05]  /*8150*/  @P0 BRA `(.L_x_120) ;  /* 0x0000000000380947 */ /* 0x000fea0003800000 */
[----:B------:R-:W2:Y:S01]  /*8160*/  LDCU.64 UR8, c[0x0][0x348] ;  /* 0x00006900ff0877ac */ /* 0x000ea20008000a00 */
[----:B------:R-:W-:Y:S01]  /*8170*/  R2UR UR6, R63 ;  /* 0x000000003f0672ca */ /* 0x000fe200000e0000 */
[----:B------:R-:W-:Y:S01]  /*8180*/  UMOV UR41, UR52 ;  /* 0x0000003400297c82 */ /* 0x000fe20008000000 */
[----:B------:R-:W-:Y:S11]  /*8190*/  UIADD3 UR7, UPT, UPT, UR52, 0x20, URZ ;  /* 0x0000002034077890 */ /* 0x000ff6000fffe0ff */
[----:B------:R-:W-:Y:S02]  /*81a0*/  UIADD3 UR6, UPT, UPT, UR50, UR6, URZ ;  /* 0x0000000632067290 */ /* 0x000fe4000fffe0ff */
[----:B--2---:R-:W-:Y:S02]  /*81b0*/  UIADD3 UR4, UP0, UPT, UR8, 0x680, URZ ;  /* 0x0000068008047890 */ /* 0x004fe4000ff1e0ff */
[----:B------:R-:W-:Y:S02]  /*81c0*/  UIADD3 UR40, UPT, UPT, UR6, 0x200, URZ ;  /* 0x0000020006287890 */ /* 0x000fe4000fffe0ff */
[----:B------:R-:W-:Y:S02]  /*81d0*/  UIADD3.X UR5, UPT, UPT, URZ, UR9, URZ, UP0, !UPT ;  /* 0x00000009ff057290 */ /* 0x000fe400087fe4ff */
[----:B------:R-:W-:Y:S07]  /*81e0*/  UIADD3 UR6, UPT, UPT, UR6, 0xa00, URZ ;  /* 0x00000a0006067890 */ /* 0x000fee000fffe0ff */
[----:B------:R2:W-:Y:S02]  /*81f0*/  UTMASTG.4D [UR40], [UR4] ;  /* 0x00000028040073b5 */ /* 0x0005e40008018000 */
[----:B--2---:R-:W-:Y:S01]  /*8200*/  UMOV UR40, UR6 ;  /* 0x0000000600287c82 */ /* 0x004fe20008000000 */
[----:B------:R-:W-:Y:S02]  /*8210*/  UMOV UR41, UR7 ;  /* 0x0000000700297c82 */ /* 0x000fe40008000000 */
[----:B------:R2:W-:Y:S02]  /*8220*/  UTMASTG.4D [UR40], [UR4] ;  /* 0x00000028040073b5 */ /* 0x0005e40008018000 */
[----:B--2---:R0:W-:Y:S02]  /*8230*/  UTMACMDFLUSH ;  /* 0x00000000000079b7 */ /* 0x0041e40000000000 */
.L_x_120:
[----:B------:R-:W-:Y:S05]  /*8240*/  BSYNC.RECONVERGENT B0 ;  /* 0x0000000000007941 */ /* 0x000fea0003800200 */
.L_x_119:
[----:B------:R-:W-:Y:S01]  /*8250*/  UIADD3 UR51, UPT, UPT, UR53, 0x1, URZ ;  /* 0x0000000135337890 */ /* 0x000fe2000fffe0ff */
[----:B------:R-:W-:Y:S03]  /*8260*/  BSSY.RECONVERGENT B0, `(.L_x_121) ;  /* 0x0000005000007945 */ /* 0x000fe60003800200 */
[----:B------:R-:W-:Y:S04]  /*8270*/  UISETP.NE.AND UP0, UPT, UR51, 0x3, UPT ;  /* 0x000000033300788c */ /* 0x000fe8000bf05270 */
[----:B------:R-:W-:Y:S01]  /*8280*/  USEL UR49, UR51, URZ, UP0 ;  /* 0x000000ff33317287 */ /* 0x000fe20008000000 */
[----:B------:R-:W-:Y:S11]  /*8290*/  @P0 BRA `(.L_x_122) ;  /* 0x0000000000040947 */ /* 0x000ff60003800000 */
[----:B------:R-:W-:Y:S04]  /*82a0*/  DEPBAR.LE SB0, 0x1 ;  /* 0x000080400000791a */ /* 0x000fe80000000000 */
.L_x_122:
[----:B------:R-:W-:Y:S05]  /*82b0*/  BSYNC.RECONVERGENT B0 ;  /* 0x0000000000007941 */ /* 0x000fea0003800200 */
.L_x_121:
[----:B------:R-:W-:Y:S01]  /*82c0*/  BAR.SYNC.DEFER_BLOCKING 0x1, 0x80 ;  /* 0x0042000000007b1d */ /* 0x000fe20000010000 */
[----:B------:R-:W-:Y:S01]  /*82d0*/  ISETP.NE.AND P1, PT, R60, RZ, PT ;  /* 0x000000ff3c00720c */ /* 0x000fe20003f25270 */
[----:B------:R-:W-:Y:S01]  /*82e0*/  UISETP.NE.AND UP0, UPT, UR56, URZ, UPT ;  /* 0x000000ff3800728c */ /* 0x000fe2000bf05270 */
[----:B------:R-:W-:Y:S11]  /*82f0*/  LEA R3, R64, UR50, 0x3 ;  /* 0x0000003240037c11 */ /* 0x000ff6000f8e18ff */
[----:B------:R-:W-:Y:S01]  /*8300*/  @P1 SHF.L.U32 R4, R27, 0x1f, RZ ;  /* 0x0000001f1b041819 */ /* 0x000fe200000006ff */
[----:B------:R-:W-:Y:S06]  /*8310*/  BRA.U !UP0, `(.L_x_123) ;  /* 0x0000000108247547 */ /* 0x000fec000b800000 */
[----:B-1----:R-:W1:Y:S01]  /*8320*/  S2R R0, SR_CgaCtaId ;  /* 0x0000000000007919 */ /* 0x002e620000008800 */
[----:B------:R-:W-:Y:S01]  /*8330*/  IMAD.U32 R2, RZ, RZ, UR54 ;  /* 0x00000036ff027e24 */ /* 0x000fe2000f8e00ff */
[----:B------:R-:W-:Y:S04]  /*8340*/  UIADD3 UR4, UPT, UPT, UR54, 0x1, URZ ;  /* 0x0000000136047890 */ /* 0x000fe8000fffe0ff */
[----:B------:R-:W-:Y:S01]  /*8350*/  @P1 LEA R2, R2, UR50, 0x3 ;  /* 0x0000003202021c11 */ /* 0x000fe2000f8e18ff */
[----:B------:R-:W-:Y:S04]  /*8360*/  UISETP.NE.AND UP0, UPT, UR4, 0x3, UPT ;  /* 0x000000030400788c */ /* 0x000fe8000bf05270 */
[----:B------:R-:W-:Y:S01]  /*8370*/  @P1 VIADD R2, R2, 0x128 ;  /* 0x0000012802021836 */ /* 0x000fe20000000000 */
[----:B------:R-:W-:Y:S04]  /*8380*/  USEL UR54, UR4, URZ, UP0 ;  /* 0x000000ff04367287 */ /* 0x000fe80008000000 */
[----:B-1----:R-:W-:Y:S04]  /*8390*/  @P1 PRMT R0, R0, 0x654, R2 ;  /* 0x0000065400001816 */ /* 0x002fe80000000002 */
[----:B------:R2:W-:Y:S04]  /*83a0*/  @P1 SYNCS.ARRIVE.TRANS64.RED.A1T0 RZ, [R0+URZ], RZ ;  /* 0x000000ff00ff19a7 */ /* 0x0005e800081004ff */
.L_x_123:
[----:B------:R-:W3:Y:S01]  /*83b0*/  @P1 SYNCS.PHASECHK.TRANS64.TRYWAIT P0, [R3+URZ+0x110], R4 ;  /* 0x00011004030015a7 */ /* 0x000ee200080011ff */
[----:B------:R-:W-:Y:S01]  /*83c0*/  BSSY B1, `(.L_x_124) ;  /* 0x0000012000017945 */ /* 0x000fe20003800000 */
[----:B---3--:R-:W-:Y:S03]  /*83d0*/  @P1 SEL R66, RZ, 0x1, !P0 ;  /* 0x00000001ff421807 */ /* 0x008fe60004000000 */
[----:B------:R-:W-:Y:S05]  /*83e0*/  @!P1 BRA `(.L_x_125) ;  /* 0x00000000003c9947 */ /* 0x000fea0003800000 */
[----:B------:R-:W-:Y:S01]  /*83f0*/  ISETP.NE.AND P1, PT, R67, RZ, PT ;  /* 0x000000ff4300720c */ /* 0x000fe20003f25270 */
[----:B------:R-:W-:Y:S01]  /*8400*/  BSSY B0, `(.L_x_126) ;  /* 0x0000009000007945 */ /* 0x000fe20003800000 */
[----:B------:R-:W-:Y:S11]  /*8410*/  ISETP.NE.AND P0, PT, R66, RZ, PT ;  /* 0x000000ff4200720c */ /* 0x000ff60003f05270 */
[----:B------:R-:W-:Y:S05]  /*8420*/  @P1 IMAD R64, R64, 0x1000, R65 ;  /* 0x0000100040401824 */ /* 0x000fea00078e0241 */
[----:B-12---:R-:W-:Y:S05]  /*8430*/  @P1 IADD3 R0, PT, PT, R64, UR50, RZ ;  /* 0x0000003240001c10 */ /* 0x006fea000fffe0ff */
[----:B------:R-:W-:Y:S01]  /*8440*/  @P1 IMAD.IADD R0, R61, 0x1, R0 ;  /* 0x000000013d001824 */ /* 0x000fe200078e0200 */
[----:B------:R-:W-:Y:S06]  /*8450*/  @P0 BRA `(.L_x_127) ;  /* 0x00000000000c0947 */ /* 0x000fec0003800000 */
[----:B------:R-:W-:Y:S04]  /*8460*/  SHF.L.U32 R27, R27, 0x1f, RZ ;  /* 0x0000001f1b1b7819 */ /* 0x000fe800000006ff */
[----:B------:R-:W1:Y:S02]  /*8470*/  SYNCS.PHASECHK.TRANS64.TRYWAIT P0, [R3+URZ+0x110], R27 ;  /* 0x0001101b030075a7 */ /* 0x000e6400080011ff */
[----:B-1----:R-:W-:Y:S05]  /*8480*/  @!P0 BRA `(.L_x_128) ;  /* 0x0000001800788947 */ /* 0x002fea0003800000 */
.L_x_127:
[----:B------:R-:W-:Y:S05]  /*8490*/  BSYNC B0 ;  /* 0x0000000000007941 */ /* 0x000fea0003800000 */
.L_x_126:
[----:B------:R-:W-:Y:S11]  /*84a0*/  ISETP.NE.AND P0, PT, R67, RZ, PT ;  /* 0x000000ff4300720c */ /* 0x000ff60003f05270 */
[----:B------:R-:W-:Y:S02]  /*84b0*/  @!UPT UIADD3 URZ, UPT, UPT, URZ, URZ, URZ ;  /* 0x000000fffffff290 */ /* 0x000fe4000fffe0ff */
[----:B------:R3:W4:Y:S04]  /*84c0*/  @P0 LDS.128 R28, [R64+UR50+0x200] ;  /* 0x00020032401c0984 */ /* 0x0007280008000c00 */
[----:B------:R3:W2:Y:S02]  /*84d0*/  @P0 LDS.128 R36, [R0+0x200] ;  /* 0x0002000000240984 */ /* 0x0006a40000000c00 */
.L_x_125:
[----:B------:R-:W-:Y:S05]  /*84e0*/  BSYNC B1 ;  /* 0x0000000000017941 */ /* 0x000fea0003800000 */
.L_x_124:
[----:B-123--:R-:W-:Y:S05]  /*84f0*/  VIADD R0, R25, 0x10 ;  /* 0x0000001019007836 */ /* 0x00efea0000000000 */
[----:B------:R-:W-:Y:S04]  /*8500*/  SHF.R.U32.HI R0, RZ, 0x15, R0 ;  /* 0x00000015ff007819 */ /* 0x000fe80000011600 */
[----:B------:R-:W-:Y:S11]  /*8510*/  LOP3.LUT P0, RZ, R0, 0x3, R46, 0x48, !PT ;  /* 0x0000000300ff7812 */ /* 0x000ff6000780482e */
[----:B------:R-:W-:Y:S02]  /*8520*/  @!UPT UIADD3 URZ, UPT, UPT, URZ, URZ, URZ ;  /* 0x000000fffffff290 */ /* 0x000fe4000fffe0ff */
[----:B------:R-:W-:Y:S05]  /*8530*/  @!P0 BRA `(.L_x_129) ;  /* 0x0000000000408947 */ /* 0x000fea0003800000 */
[----:B------:R-:W1:Y:S01]  /*8540*/  LDCU.64 UR8, c[0x4][0x70] ;  /* 0x01000e00ff0877ac */ /* 0x000e620008000a00 */
[----:B------:R-:W-:Y:S01]  /*8550*/  MOV R3, 0x0 ;  /* 0x0000000000037802 */ /* 0x000fe20000000f00 */
[----:B------:R-:W-:Y:S02]  /*8560*/  HFMA2 R12, -RZ, RZ, 0, 5.9604644775390625e-08 ;  /* 0x00000001ff0c7431 */ /* 0x000fe400000001ff */
[----:B------:R-:W-:Y:S02]  /*8570*/  IMAD.MOV.U32 R8, RZ, RZ, 0x192 ;  /* 0x00000192ff087424 */ /* 0x000fe400078e00ff */
[----:B------:R-:W-:Y:S01]  /*8580*/  IMAD.MOV.U32 R13, RZ, RZ, RZ ;  /* 0x000000ffff0d7224 */ /* 0x000fe200078e00ff */
[----:B------:R-:W2:Y:S01]  /*8590*/  LDCU.64 UR6, c[0x4][0x78] ;  /* 0x01000f00ff0677ac */ /* 0x000ea20008000a00 */
[----:B------:R-:W3:Y:S01]  /*85a0*/  LDC.64 R2, c[0x4][R3] ;  /* 0x0100000003027b82 */ /* 0x000ee20000000a00 */
[----:B------:R-:W5:Y:S01]  /*85b0*/  LDCU.64 UR4, c[0x4][0x10] ;  /* 0x01000200ff0477ac */ /* 0x000f620008000a00 */
[----:B-1----:R-:W-:Y:S01]  /*85c0*/  MOV R5, UR9 ;  /* 0x0000000900057c02 */ /* 0x002fe20008000f00 */
[----:B------:R-:W-:Y:S01]  /*85d0*/  IMAD.U32 R4, RZ, RZ, UR8 ;  /* 0x00000008ff047e24 */ /* 0x000fe2000f8e00ff */
[----:B--2---:R-:W-:Y:S01]  /*85e0*/  MOV R7, UR7 ;  /* 0x0000000700077c02 */ /* 0x004fe20008000f00 */
[----:B------:R-:W-:Y:S01]  /*85f0*/  IMAD.U32 R6, RZ, RZ, UR6 ;  /* 0x00000006ff067e24 */ /* 0x000fe2000f8e00ff */
[----:B-----5:R-:W-:Y:S01]  /*8600*/  MOV R11, UR5 ;  /* 0x00000005000b7c02 */ /* 0x020fe20008000f00 */
[----:B------:R-:W-:Y:S02]  /*8610*/  IMAD.U32 R10, RZ, RZ, UR4 ;  /* 0x00000004ff0a7e24 */ /* 0x000fe4000f8e00ff */
[----:B------:R-:W-:Y:S07]  /*8620*/  LEPC R20, `(.L_x_129) ;  /* 0x000000001014794e */ /* 0x000fee0000000000 */
[----:B---34-:R-:W-:Y:S05]  /*8630*/  CALL.ABS.NOINC R2 ;  /* 0x0000000002007343 */ /* 0x018fea0003c00000 */
.L_x_129:
[----:B------:R-:W-:Y:S01]  /*8640*/  ISETP.NE.AND P0, PT, R54, RZ, PT ;  /* 0x000000ff3600720c */ /* 0x000fe20003f05270 */
[----:B------:R-:W-:Y:S05]  /*8650*/  WARPSYNC.ALL ;  /* 0x0000000000007948 */ /* 0x000fea0003800000 */
[----:B------:R-:W-:Y:S01]  /*8660*/  R2UR UR4, R25 ;  /* 0x00000000190472ca */ /* 0x000fe200000e0000 */
[--C-:B----4-:R-:W-:Y:S01]  /*8670*/  HADD2.F32 R0, -RZ, R28.reuse.H0_H0 ;  /* 0x2000001cff007230 */ /* 0x110fe20000004100 */
[----:B------:R-:W-:Y:S01]  /*8680*/  IADD3 R57, PT, PT, R57, 0x170, RZ ;  /* 0x0000017039397810 */ /* 0x000fe20007ffe0ff */
[----:B------:R-:W-:Y:S01]  /*8690*/  HADD2.F32 R2, -RZ, R28.H1_H1 ;  /* 0x3000001cff027230 */ /* 0x000fe20000004100 */
[----:B------:R-:W-:Y:S01]  /*86a0*/  BSSY.RECONVERGENT B0, `(.L_x_130) ;  /* 0x0000056000007945 */ /* 0x000fe20003800200 */
[--C-:B------:R-:W-:Y:S01]  /*86b0*/  HADD2.F32 R20, -RZ, R29.reuse.H0_H0 ;  /* 0x2000001dff147230 */ /* 0x100fe20000004100 */
[----:B------:R-:W-:Y:S01]  /*86c0*/  LOP3.LUT R57, R57, 0xfefffff8, RZ, 0xc0, !PT ;  /* 0xfefffff839397812 */ /* 0x000fe200078ec0ff */
[----:B------:R-:W-:Y:S02]  /*86d0*/  HADD2.F32 R21, -RZ, R29.H1_H1 ;  /* 0x3000001dff157230 */ /* 0x000fe40000004100 */
[--C-:B------:R-:W-:Y:S02]  /*86e0*/  HADD2.F32 R25, -RZ, R30.reuse.H0_H0 ;  /* 0x2000001eff197230 */ /* 0x100fe40000004100 */
[----:B------:R-:W-:Y:S02]  /*86f0*/  HADD2.F32 R27, -RZ, R30.H1_H1 ;  /* 0x3000001eff1b7230 */ /* 0x000fe40000004100 */
[----:B------:R-:W1:Y:S01]  /*8700*/  LDTM.x16 R4, tmem[UR4+0x10] ;  /* 0x00001004000479ee */ /* 0x000e620008240000 */
[----:B------:R-:W-:Y:S01]  /*8710*/  NOP ;  /* 0x0000000000007918 */ /* 0x000fe20000000000 */
[----:B-1----:R1:W-:Y:S01]  /*8720*/  SYNCS.ARRIVE.TRANS64.RED.A1T0 RZ, [R57+URZ], RZ ;  /* 0x000000ff39ff79a7 */ /* 0x0023e200081004ff */
[--C-:B------:R-:W-:Y:S02]  /*8730*/  HADD2.F32 R28, -RZ, R31.reuse.H0_H0 ;  /* 0x2000001fff1c7230 */ /* 0x100fe40000004100 */
[----:B------:R-:W-:Y:S02]  /*8740*/  HADD2.F32 R29, -RZ, R31.H1_H1 ;  /* 0x3000001fff1d7230 */ /* 0x000fe40000004100 */
        /* <DEDUP_REMOVED lines=8> */
[C---:B------:R-:W-:Y:S01]  /*87d0*/  FMUL R4, R24.reuse, R4 ;  /* 0x0000000418047220 */ /* 0x040fe20000400000 */
[C---:B------:R-:W-:Y:S01]  /*87e0*/  FMUL R5, R24.reuse, R5 ;  /* 0x0000000518057220 */ /* 0x040fe20000400000 */
[C---:B------:R-:W-:Y:S01]  /*87f0*/  FMUL R6, R24.reuse, R6 ;  /* 0x0000000618067220 */ /* 0x040fe20000400000 */
[----:B------:R-:W-:Y:S01]  /*8800*/  FMUL R3, R24, R9 ;  /* 0x0000000918037220 */ /* 0x000fe20000400000 */
[----:B------:R-:W-:Y:S01]  /*8810*/  FFMA R4, R26, R0, R4 ;  /* 0x000000001a047223 */ /* 0x000fe20000000004 */
[----:B------:R-:W-:Y:S01]  /*8820*/  FMUL R0, R24, R7 ;  /* 0x0000000718007220 */ /* 0x000fe20000400000 */
[C---:B------:R-:W-:Y:S01]  /*8830*/  FFMA R5, R26.reuse, R2, R5 ;  /* 0x000000021a057223 */ /* 0x040fe20000000005 */
[----:B------:R-:W-:Y:S01]  /*8840*/  FFMA R6, R26, R20, R6 ;  /* 0x000000141a067223 */ /* 0x000fe20000000006 */
[----:B------:R-:W-:Y:S01]  /*8850*/  FMUL R2, R24, R8 ;  /* 0x0000000818027220 */ /* 0x000fe20000400000 */
[----:B------:R-:W-:Y:S01]  /*8860*/  FFMA R0, R26, R21, R0 ;  /* 0x000000151a007223 */ /* 0x000fe20000000000 */
[C---:B------:R-:W-:Y:S01]  /*8870*/  FMUL R7, R24.reuse, R10 ;  /* 0x0000000a18077220 */ /* 0x040fe20000400000 */
[----:B------:R-:W-:Y:S01]  /*8880*/  F2FP.F16.F32.PACK_AB R4, R5, R4 ;  /* 0x000000040504723e */ /* 0x000fe200000000ff */
[----:B------:R-:W-:Y:S01]  /*8890*/  FMUL R11, R24, R11 ;  /* 0x0000000b180b7220 */ /* 0x000fe20000400000 */
[----:B------:R-:W-:Y:S01]  /*88a0*/  FFMA R2, R26, R25, R2 ;  /* 0x000000191a027223 */ /* 0x000fe20000000002 */
[----:B------:R-:W-:Y:S01]  /*88b0*/  F2FP.F16.F32.PACK_AB R5, R0, R6 ;  /* 0x000000060005723e */ /* 0x000fe200000000ff */
[----:B------:R-:W-:Y:S01]  /*88c0*/  FMUL R8, R24, R12 ;  /* 0x0000000c18087220 */ /* 0x000fe20000400000 */
[----:B------:R-:W-:Y:S01]  /*88d0*/  MOV R0, UR49 ;  /* 0x0000003100007c02 */ /* 0x000fe20008000f00 */
[----:B------:R-:W-:Y:S01]  /*88e0*/  FFMA R3, R26, R27, R3 ;  /* 0x0000001b1a037223 */ /* 0x000fe20000000003 */
[----:B------:R-:W-:Y:S01]  /*88f0*/  FMUL R9, R24, R13 ;  /* 0x0000000d18097220 */ /* 0x000fe20000400000 */
[----:B------:R-:W-:Y:S01]  /*8900*/  FFMA R7, R26, R28, R7 ;  /* 0x0000001c1a077223 */ /* 0x000fe20000000007 */
[----:B------:R-:W-:Y:S01]  /*8910*/  FMUL R10, R24, R14 ;  /* 0x0000000e180a7220 */ /* 0x000fe20000400000 */
[----:B------:R-:W-:Y:S01]  /*8920*/  FFMA R11, R26, R29, R11 ;  /* 0x0000001d1a0b7223 */ /* 0x000fe2000000000b */
[----:B------:R-:W-:Y:S01]  /*8930*/  FMUL R15, R24, R15 ;  /* 0x0000000f180f7220 */ /* 0x000fe20000400000 */
[----:B------:R-:W-:Y:S01]  /*8940*/  FFMA R8, R26, R30, R8 ;  /* 0x0000001e1a087223 */ /* 0x000fe20000000008 */
[----:B------:R-:W-:Y:S01]  /*8950*/  LEA R0, R0, R53, 0xb ;  /* 0x0000003500007211 */ /* 0x000fe200078e58ff */
[----:B------:R-:W-:Y:S01]  /*8960*/  FMUL R12, R24, R16 ;  /* 0x00000010180c7220 */ /* 0x000fe20000400000 */
[----:B------:R-:W-:Y:S01]  /*8970*/  FFMA R9, R26, R31, R9 ;  /* 0x0000001f1a097223 */ /* 0x000fe20000000009 */
[----:B------:R-:W-:Y:S01]  /*8980*/  FMUL R13, R24, R17 ;  /* 0x00000011180d7220 */ /* 0x000fe20000400000 */
[----:B------:R-:W-:Y:S01]  /*8990*/  FFMA R10, R26, R32, R10 ;  /* 0x000000201a0a7223 */ /* 0x000fe2000000000a */
[----:B------:R-:W-:Y:S01]  /*89a0*/  FMUL R14, R24, R18 ;  /* 0x00000012180e7220 */ /* 0x000fe20000400000 */
[----:B------:R-:W-:Y:S01]  /*89b0*/  FFMA R15, R26, R33, R15 ;  /* 0x000000211a0f7223 */ /* 0x000fe2000000000f */
[----:B------:R-:W-:Y:S01]  /*89c0*/  FMUL R19, R24, R19 ;  /* 0x0000001318137220 */ /* 0x000fe20000400000 */
[----:B------:R-:W-:Y:S01]  /*89d0*/  F2FP.F16.F32.PACK_AB R6, R3, R2 ;  /* 0x000000020306723e */ /* 0x000fe200000000ff */
[C---:B------:R-:W-:Y:S01]  /*89e0*/  FFMA R12, R26.reuse, R34, R12 ;  /* 0x000000221a0c7223 */ /* 0x040fe2000000000c */
[----:B------:R-:W-:Y:S01]  /*89f0*/  F2FP.F16.F32.PACK_AB R7, R11, R7 ;  /* 0x000000070b07723e */ /* 0x000fe200000000ff */
[----:B------:R-:W-:Y:S01]  /*8a00*/  FFMA R13, R26, R35, R13 ;  /* 0x000000231a0d7223 */ /* 0x000fe2000000000d */
[----:B------:R-:W-:Y:S01]  /*8a10*/  LEA R0, R0, UR50, 0x1 ;  /* 0x0000003200007c11 */ /* 0x000fe2000f8e08ff */
[C---:B------:R-:W-:Y:S01]  /*8a20*/  FFMA R14, R26.reuse, R36, R14 ;  /* 0x000000241a0e7223 */ /* 0x040fe2000000000e */
[----:B------:R-:W-:Y:S01]  /*8a30*/  FFMA R19, R26, R37, R19 ;  /* 0x000000251a137223 */ /* 0x000fe20000000013 */
[----:B------:R-:W-:Y:S02]  /*8a40*/  F2FP.F16.F32.PACK_AB R8, R9, R8 ;  /* 0x000000080908723e */ /* 0x000fe400000000ff */
[----:B------:R1:W-:Y:S01]  /*8a50*/  STS.128 [R0+0x200], R4 ;  /* 0x0002000400007388 */ /* 0x0003e20000000c00 */
        /* <DEDUP_REMOVED lines=14> */
[----:B------:R-:W-:Y:S02]  /*8b40*/  ULEA UR6, UR49, UR50, 0xc ;  /* 0x0000003231067291 */ /* 0x000fe4000f8e60ff */
[----:B------:R-:W-:Y:S02]  /*8b50*/  UIADD3 UR41, UPT, UPT, UR52, 0x10, URZ ;  /* 0x0000001034297890 */ /* 0x000fe4000fffe0ff */
[----:B------:R-:W-:Y:S02]  /*8b60*/  UIADD3 UR40, UPT, UPT, UR6, 0x200, URZ ;  /* 0x0000020006287890 */ /* 0x000fe4000fffe0ff */
[----:B------:R-:W-:Y:S02]  /*8b70*/  UIADD3 UR6, UPT, UPT, UR6, 0xa00, URZ ;  /* 0x00000a0006067890 */ /* 0x000fe4000fffe0ff */
[----:B------:R-:W-:Y:S02]  /*8b80*/  UIADD3 UR7, UPT, UPT, UR52, 0x30, URZ ;  /* 0x0000003034077890 */ /* 0x000fe4000fffe0ff */
[----:B--2---:R-:W-:Y:S04]  /*8b90*/  UIADD3 UR4, UP0, UPT, UR8, 0x680, URZ ;  /* 0x0000068008047890 */ /* 0x004fe8000ff1e0ff */
[----:B------:R-:W-:Y:S09]  /*8ba0*/  UIADD3.X UR5, UPT, UPT, URZ, UR9, URZ, UP0, !UPT ;  /* 0x00000009ff057290 */ /* 0x000ff200087fe4ff */
[----:B------:R2:W-:Y:S02]  /*8bb0*/  UTMASTG.4D [UR40], [UR4] ;  /* 0x00000028040073b5 */ /* 0x0005e40008018000 */
[----:B--2---:R-:W-:Y:S01]  /*8bc0*/  UMOV UR40, UR6 ;  /* 0x0000000600287c82 */ /* 0x004fe20008000000 */
[----:B------:R-:W-:Y:S02]  /*8bd0*/  UMOV UR41, UR7 ;  /* 0x0000000700297c82 */ /* 0x000fe40008000000 */
[----:B------:R2:W-:Y:S02]  /*8be0*/  UTMASTG.4D [UR40], [UR4] ;  /* 0x00000028040073b5 */ /* 0x0005e40008018000 */
[----:B--2---:R0:W-:Y:S02]  /*8bf0*/  UTMACMDFLUSH ;  /* 0x00000000000079b7 */ /* 0x0041e40000000000 */
.L_x_131:
[----:B------:R-:W-:Y:S05]  /*8c00*/  BSYNC.RECONVERGENT B0 ;  /* 0x0000000000007941 */ /* 0x000fea0003800200 */
.L_x_130:
[----:B------:R-:W-:Y:S01]  /*8c10*/  UIADD3 UR4, UPT, UPT, UR49, 0x1, URZ ;  /* 0x0000000131047890 */ /* 0x000fe2000fffe0ff */
[----:B------:R-:W-:Y:S03]  /*8c20*/  BSSY.RECONVERGENT B0, `(.L_x_132) ;  /* 0x0000008000007945 */ /* 0x000fe60003800200 */
[----:B------:R-:W-:Y:S04]  /*8c30*/  UISETP.NE.AND UP0, UPT, UR4, 0x3, UPT ;  /* 0x000000030400788c */ /* 0x000fe8000bf05270 */
[----:B------:R-:W-:Y:S02]  /*8c40*/  UISETP.EQ.XOR UP1, UPT, UR51, 0x3, !UP0 ;  /* 0x000000033300788c */ /* 0x000fe4000c722a70 */
[----:B------:R-:W-:Y:S02]  /*8c50*/  USEL UR53, UR4, URZ, UP0 ;  /* 0x000000ff04357287 */ /* 0x000fe40008000000 */
[----:B------:R-:W-:Y:S04]  /*8c60*/  USEL UR5, URZ, 0x1, !UP1 ;  /* 0x00000001ff057887 */ /* 0x000fe8000c800000 */
[----:B------:R-:W-:Y:S01]  /*8c70*/  ULOP3.LUT UR57, UR57, UR5, URZ, 0x3c, !UPT ;  /* 0x0000000539397292 */ /* 0x000fe2000f8e3cff */
[----:B------:R-:W-:Y:S11]  /*8c80*/  @P0 BRA `(.L_x_133) ;  /* 0x0000000000040947 */ /* 0x000ff60003800000 */
[----:B------:R-:W-:Y:S04]  /*8c90*/  DEPBAR.LE SB0, 0x1 ;  /* 0x000080400000791a */ /* 0x000fe80000000000 */
.L_x_133:
[----:B------:R-:W-:Y:S05]  /*8ca0*/  BSYNC.RECONVERGENT B0 ;  /* 0x0000000000007941 */ /* 0x000fea0003800200 */
.L_x_132:
[----:B------:R-:W-:Y:S01]  /*8cb0*/  BAR.SYNC.DEFER_BLOCKING 0x1, 0x80 ;  /* 0x0042000000007b1d */ /* 0x000fe20000010000 */
[----:B------:R-:W-:Y:S01]  /*8cc0*/  UISETP.NE.AND UP0, UPT, UR56, -0x2, UPT ;  /* 0xfffffffe3800788c */ /* 0x000fe2000bf05270 */
[----:B------:R-:W-:Y:S08]  /*8cd0*/  IADD3 R22, PT, PT, R22, 0x1, RZ ;  /* 0x0000000116167810 */ /* 0x000ff00007ffe0ff */
[----:B------:R-:W-:Y:S05]  /*8ce0*/  BRA.U !UP0, `(.L_x_134) ;  /* 0x0000000108287547 */ /* 0x000fea000b800000 */
[----:B-1----:R-:W1:Y:S01]  /*8cf0*/  S2R R0, SR_CgaCtaId ;  /* 0x0000000000007919 */ /* 0x002e620000008800 */
[----:B------:R-:W-:Y:S01]  /*8d00*/  ISETP.NE.AND P0, PT, R60, RZ, PT ;  /* 0x000000ff3c00720c */ /* 0x000fe20003f05270 */
[----:B------:R-:W-:Y:S01]  /*8d10*/  IMAD.U32 R2, RZ, RZ, UR54 ;  /* 0x00000036ff027e24 */ /* 0x000fe2000f8e00ff */
[----:B------:R-:W-:Y:S04]  /*8d20*/  UIADD3 UR4, UPT, UPT, UR54, 0x1, URZ ;  /* 0x0000000136047890 */ /* 0x000fe8000fffe0ff */
[----:B------:R-:W-:Y:S04]  /*8d30*/  UISETP.NE.AND UP0, UPT, UR4, 0x3, UPT ;  /* 0x000000030400788c */ /* 0x000fe8000bf05270 */
[----:B------:R-:W-:Y:S03]  /*8d40*/  USEL UR54, UR4, URZ, UP0 ;  /* 0x000000ff04367287 */ /* 0x000fe60008000000 */
[----:B------:R-:W-:Y:S05]  /*8d50*/  @P0 LEA R2, R2, UR50, 0x3 ;  /* 0x0000003202020c11 */ /* 0x000fea000f8e18ff */
[----:B------:R-:W-:Y:S05]  /*8d60*/  @P0 VIADD R2, R2, 0x128 ;  /* 0x0000012802020836 */ /* 0x000fea0000000000 */
[----:B-1----:R-:W-:Y:S04]  /*8d70*/  @P0 PRMT R0, R0, 0x654, R2 ;  /* 0x0000065400000816 */ /* 0x002fe80000000002 */
[----:B------:R2:W-:Y:S03]  /*8d80*/  @P0 SYNCS.ARRIVE.TRANS64.RED.A1T0 RZ, [R0+URZ], RZ ;  /* 0x000000ff00ff09a7 */ /* 0x0005e600081004ff */
.L_x_134:
[----:B------:R-:W-:Y:S01]  /*8d90*/  R2UR UR6, R59 ;  /* 0x000000003b0672ca */ /* 0x000fe200000e0000 */
[----:B------:R-:W-:Y:S01]  /*8da0*/  UIADD3 UR56, UPT, UPT, UR56, 0x2, URZ ;  /* 0x0000000238387890 */ /* 0x000fe2000fffe0ff */
[----:B------:R-:W-:Y:S02]  /*8db0*/  R2UR UR5, R48 ;  /* 0x00000000300572ca */ /* 0x000fe400000e0000 */
[----:B------:R-:W-:Y:S02]  /*8dc0*/  R2UR UR4, R49 ;  /* 0x00000000310472ca */ /* 0x000fe400000e0000 */
[----:B------:R-:W-:Y:S02]  /*8dd0*/  R2UR UR49, R56 ;  /* 0x00000000383172ca */ /* 0x000fe400000e0000 */
[C---:B------:R-:W-:Y:S02]  /*8de0*/  ISETP.NE.AND P0, PT, R22.reuse, 0x2, PT ;  /* 0x000000021600780c */ /* 0x040fe40003f05270 */
[----:B------:R-:W-:Y:S02]  /*8df0*/  LOP3.LUT R51, R51, 0x1, RZ, 0x3c, !PT ;  /* 0x0000000133337812 */ /* 0x000fe400078e3cff */
[----:B-12---:R-:W-:Y:S01]  /*8e00*/  SEL R0, RZ, 0x1, P0 ;  /* 0x00000001ff007807 */ /* 0x006fe20000000000 */
[----:B------:R-:W-:Y:S01]  /*8e10*/  UISETP.NE.AND UP0, UPT, UR6, URZ, UPT ;  /* 0x000000ff0600728c */ /* 0x000fe2000bf05270 */
[----:B------:R-:W-:Y:S01]  /*8e20*/  SEL R22, R22, RZ, P0 ;  /* 0x000000ff16167207 */ /* 0x000fe20000000000 */
[----:B------:R-:W-:Y:S01]  /*8e30*/  UIADD3 UR19, UPT, UPT, UR36, UR5, URZ ;  /* 0x0000000524137290 */ /* 0x000fe2000fffe0ff */
[----:B------:R-:W-:Y:S01]  /*8e40*/  LOP3.LUT R52, R52, R0, RZ, 0x3c, !PT ;  /* 0x0000000034347212 */ /* 0x000fe200078e3cff */
[----:B------:R-:W-:Y:S05]  /*8e50*/  UIADD3 UR21, UPT, UPT, UR37, UR4, URZ ;  /* 0x0000000425157290 */ /* 0x000fea000fffe0ff */
[----:B------:R-:W-:Y:S07]  /*8e60*/  BRA.U UP0, `(.L_x_135) ;  /* 0xffffffd900647547 */ /* 0x000fee000b83ffff */
[----:B------:R-:W-:-:S13]  /*8e70*/  R2UR UR4, R50 ;  /* 0x00000000320472ca */ /* 0x000fda00000e0000 */
[----:B------:R-:W-:-:S09]  /*8e80*/  UISETP.NE.AND UP0, UPT, UR4, URZ, UPT ;  /* 0x000000ff0400728c */ /* 0x000fd2000bf05270 */
[----:B------:R-:W-:Y:S05]  /*8e90*/  BRA.U !UP0, `(.L_x_136) ;  /* 0x0000000108487547 */ /* 0x000fea000b800000 */
[----:B------:R-:W1:Y:S02]  /*8ea0*/  LDCU.64 UR4, c[0x0][0x890] ;  /* 0x00011200ff0477ac */ /* 0x000e640008000a00 */
[----:B-1----:R-:W-:-:S04]  /*8eb0*/  UISETP.NE.U32.AND UP0, UPT, UR4, URZ, UPT ;  /* 0x000000ff0400728c */ /* 0x002fc8000bf05070 */
[----:B------:R-:W-:-:S09]  /*8ec0*/  UISETP.NE.AND.EX UP0, UPT, UR5, URZ, UPT, UP0 ;  /* 0x000000ff0500728c */ /* 0x000fd2000bf05300 */
[----:B------:R-:W-:Y:S05]  /*8ed0*/  BRA.U UP0, `(.L_x_137) ;  /* 0x00000001000c7547 */ /* 0x000fea000b800000 */
[----:B------:R-:W-:-:S13]  /*8ee0*/  FSETP.NEU.AND P0, PT, R26, RZ, PT ;  /* 0x000000ff1a00720b */ /* 0x000fda0003f0d000 */
[----:B------:R-:W-:Y:S05]  /*8ef0*/  @!P0 EXIT ;  /* 0x000000000000894d */ /* 0x000fea0003800000 */
[----:B------:R-:W-:Y:S05]  /*8f00*/  BRA `(.L_x_136) ;  /* 0x00000000002c7947 */ /* 0x000fea0003800000 */
.L_x_137:
[----:B------:R-:W-:Y:S01]  /*8f10*/  ISETP.NE.AND P0, PT, R58, RZ, PT ;  /* 0x000000ff3a00720c */ /* 0x000fe20003f05270 */
[----:B------:R-:W-:-:S12]  /*8f20*/  BSSY.RECONVERGENT B0, `(.L_x_136) ;  /* 0x0000009000007945 */ /* 0x000fd80003800200 */
[----:B------:R-:W-:Y:S05]  /*8f30*/  @P0 BRA `(.L_x_138) ;  /* 0x0000000000140947 */ /* 0x000fea0003800000 */
[----:B------:R-:W1:Y:S02]  /*8f40*/  LDCU.64 UR4, c[0x0][0x888] ;  /* 0x00011100ff0477ac */ /* 0x000e640008000a00 */
[----:B-1----:R-:W-:-:S04]  /*8f50*/  ISETP.NE.U32.AND P0, PT, RZ, UR4, PT ;  /* 0x00000004ff007c0c */ /* 0x002fc8000bf05070 */
[----:B------:R-:W-:-:S13]  /*8f60*/  ISETP.NE.AND.EX P0, PT, RZ, UR5, PT, P0 ;  /* 0x00000005ff007c0c */ /* 0x000fda000bf05300 */
[----:B------:R-:W-:Y:S05]  /*8f70*/  @!P0 EXIT ;  /* 0x000000000000894d */ /* 0x000fea0003800000 */
[----:B------:R-:W-:Y:S05]  /*8f80*/  BRA `(.L_x_139) ;  /* 0x0000000000087947 */ /* 0x000fea0003800000 */
.L_x_138:
[----:B------:R-:W-:-:S13]  /*8f90*/  FSETP.NEU.AND P0, PT, R26, RZ, PT ;  /* 0x000000ff1a00720b */ /* 0x000fda0003f0d000 */
[----:B------:R-:W-:Y:S05]  /*8fa0*/  @!P0 EXIT ;  /* 0x000000000000894d */ /* 0x000fea0003800000 */
.L_x_139:
[----:B------:R-:W-:Y:S05]  /*8fb0*/  BSYNC.RECONVERGENT B0 ;  /* 0x0000000000007941 */ /* 0x000fea0003800200 */
.L_x_136:
[----:B------:R-:W1:Y:S01]  /*8fc0*/  S2UR UR5, SR_CgaCtaId ;  /* 0x00000000000579c3 */ /* 0x000e620000008800 */
[----:B------:R-:W-:Y:S01]  /*8fd0*/  ULEA UR4, UR54, UR50, 0x3 ;  /* 0x0000003236047291 */ /* 0x000fe2000f8e18ff */
[----:B------:R-:W-:-:S04]  /*8fe0*/  DEPBAR.LE SB0, 0x0 ;  /* 0x000080000000791a */ /* 0x000fc80000000000 */
[----:B------:R-:W-:-:S04]  /*8ff0*/  UIADD3 UR4, UPT, UPT, UR4, 0x128, URZ ;  /* 0x0000012804047890 */ /* 0x000fc8000fffe0ff */
[----:B-1----:R-:W-:-:S09]  /*9000*/  UPRMT UR4, UR5, 0x654, UR4 ;  /* 0x0000065405047896 */ /* 0x002fd20008000004 */
[----:B------:R-:W-:Y:S01]  /*9010*/  SYNCS.ARRIVE.TRANS64.RED.A1T0 RZ, [UR4], RZ ;  /* 0x000000ffffff79a7 */ /* 0x000fe20008100404 */
[----:B------:R-:W-:Y:S05]  /*9020*/  EXIT ;  /* 0x000000000000794d */ /* 0x000fea0003800000 */
.L_x_25:
[----:B------:R-:W-:Y:S07]  /*9030*/  MOV R0, UR11 ;  /* 0x0000000b00007c02 */ /* 0x000fee0008000f00 */
.L_x_140:
[----:B-1----:R1:W2:Y:S02]  /*9040*/  SYNCS.PHASECHK.TRANS64.TRYWAIT P0, [R0+URZ+0x88], R4 ;  /* 0x00008804000075a7 */ /* 0x0022a400080011ff */
[----:B--2---:R-:W-:Y:S05]  /*9050*/  @!P0 NANOSLEEP.SYNCS 0x989680 ;  /* 0x009896800000895d */ /* 0x004fea0003900000 */
[----:B------:R-:W2:Y:S02]  /*9060*/  @!P0 SYNCS.PHASECHK.TRANS64 P0, [R0+URZ+0x88], R4 ;  /* 0x00008804000085a7 */ /* 0x000ea400080010ff */
[----:B--2---:R-:W-:Y:S05]  /*9070*/  @!P0 BRA `(.L_x_140) ;  /* 0xfffffffc00f08947 */ /* 0x004fea000383ffff */
[----:B------:R-:W-:Y:S05]  /*9080*/  BRA `(.L_x_24) ;  /* 0xffffff8c00d87947 */ /* 0x000fea000383ffff */
.L_x_32:
[----:B-1----:R-:W-:Y:S07]  /*9090*/  MOV R0, UR21 ;  /* 0x0000001500007c02 */ /* 0x002fee0008000f00 */
.L_x_141:
[----:B-1----:R1:W2:Y:S02]  /*90a0*/  SYNCS.PHASECHK.TRANS64.TRYWAIT P0, [R0+URZ+0x88], R4 ;  /* 0x00008804000075a7 */ /* 0x0022a400080011ff */
[----:B--2---:R-:W-:Y:S05]  /*90b0*/  @!P0 NANOSLEEP.SYNCS 0x989680 ;  /* 0x009896800000895d */ /* 0x004fea0003900000 */
[----:B------:R-:W2:Y:S02]  /*90c0*/  @!P0 SYNCS.PHASECHK.TRANS64 P0, [R0+URZ+0x88], R4 ;  /* 0x00008804000085a7 */ /* 0x000ea400080010ff */
[----:B--2---:R-:W-:Y:S05]  /*90d0*/  @!P0 BRA `(.L_x_141) ;  /* 0xfffffffc00f08947 */ /* 0x004fea000383ffff */
[----:B------:R-:W-:Y:S05]  /*90e0*/  BRA `(.L_x_31) ;  /* 0xffffff9400047947 */ /* 0x000fea000383ffff */
.L_x_37:
[----:B-1----:R-:W-:-:S07]  /*90f0*/  MOV R0, UR24 ;  /* 0x0000001800007c02 */ /* 0x002fce0008000f00 */
.L_x_142:
[----:B-1----:R1:W2:Y:S02]  /*9100*/  SYNCS.PHASECHK.TRANS64.TRYWAIT P0, [R0+URZ+0x150], R3 ;  /* 0x00015003000075a7 */ /* 0x0022a400080011ff */
[----:B--2---:R-:W-:Y:S05]  /*9110*/  @!P0 NANOSLEEP.SYNCS 0x989680 ;  /* 0x009896800000895d */ /* 0x004fea0003900000 */
[----:B------:R-:W2:Y:S02]  /*9120*/  @!P0 SYNCS.PHASECHK.TRANS64 P0, [R0+URZ+0x150], R3 ;  /* 0x00015003000085a7 */ /* 0x000ea400080010ff */
[----:B--2---:R-:W-:Y:S05]  /*9130*/  @!P0 BRA `(.L_x_142) ;  /* 0xfffffffc00f08947 */ /* 0x004fea000383ffff */
[----:B------:R-:W-:Y:S05]  /*9140*/  BRA `(.L_x_143) ;  /* 0xffffff9400d07947 */ /* 0x000fea000383ffff */
.L_x_41:
[----:B------:R-:W-:-:S07]  /*9150*/  MOV R0, UR4 ;  /* 0x0000000400007c02 */ /* 0x000fce0008000f00 */
.L_x_144:
[----:B-1----:R1:W2:Y:S02]  /*9160*/  SYNCS.PHASECHK.TRANS64.TRYWAIT P0, [R0+URZ], R2 ;  /* 0x00000002000075a7 */ /* 0x0022a400080011ff */
[----:B--2---:R-:W-:Y:S05]  /*9170*/  @!P0 NANOSLEEP.SYNCS 0x989680 ;  /* 0x009896800000895d */ /* 0x004fea0003900000 */
[----:B------:R-:W2:Y:S02]  /*9180*/  @!P0 SYNCS.PHASECHK.TRANS64 P0, [R0+URZ], R2 ;  /* 0x00000002000085a7 */ /* 0x000ea400080010ff */
[----:B--2---:R-:W-:Y:S05]  /*9190*/  @!P0 BRA `(.L_x_144) ;  /* 0xfffffffc00f08947 */ /* 0x004fea000383ffff */
[----:B------:R-:W-:Y:S05]  /*91a0*/  BRA `(.L_x_145) ;  /* 0xffffff9c00647947 */ /* 0x000fea000383ffff */
.L_x_42:
[----:B------:R-:W-:-:S07]  /*91b0*/  MOV R0, UR5 ;  /* 0x0000000500007c02 */ /* 0x000fce0008000f00 */
.L_x_146:
[----:B-1----:R1:W2:Y:S02]  /*91c0*/  SYNCS.PHASECHK.TRANS64.TRYWAIT P0, [R0+URZ], R2 ;  /* 0x00000002000075a7 */ /* 0x0022a400080011ff */
[----:B--2---:R-:W-:Y:S05]  /*91d0*/  @!P0 NANOSLEEP.SYNCS 0x989680 ;  /* 0x009896800000895d */ /* 0x004fea0003900000 */
[----:B------:R-:W2:Y:S02]  /*91e0*/  @!P0 SYNCS.PHASECHK.TRANS64 P0, [R0+URZ], R2 ;  /* 0x00000002000085a7 */ /* 0x000ea400080010ff */
[----:B--2---:R-:W-:Y:S05]  /*91f0*/  @!P0 BRA `(.L_x_146) ;  /* 0xfffffffc00f08947 */ /* 0x004fea000383ffff */
[----:B------:R-:W-:Y:S05]  /*9200*/  BRA `(.L_x_147) ;  /* 0xffffff9c00747947 */ /* 0x000fea000383ffff */
.L_x_43:
[----:B------:R-:W-:-:S07]  /*9210*/  MOV R0, UR5 ;  /* 0x0000000500007c02 */ /* 0x000fce0008000f00 */
.L_x_148:
[----:B-1----:R1:W2:Y:S02]  /*9220*/  SYNCS.PHASECHK.TRANS64.TRYWAIT P0, [R0+URZ], R2 ;  /* 0x00000002000075a7 */ /* 0x0022a400080011ff */
[----:B--2---:R-:W-:Y:S05]  /*9230*/  @!P0 NANOSLEEP.SYNCS 0x989680 ;  /* 0x009896800000895d */ /* 0x004fea0003900000 */
[----:B------:R-:W2:Y:S02]  /*9240*/  @!P0 SYNCS.PHASECHK.TRANS64 P0, [R0+URZ], R2 ;  /* 0x00000002000085a7 */ /* 0x000ea400080010ff */
[----:B--2---:R-:W-:Y:S05]  /*9250*/  @!P0 BRA `(.L_x_148) ;  /* 0xfffffffc00f08947 */ /* 0x004fea000383ffff */
[----:B------:R-:W-:Y:S05]  /*9260*/  BRA `(.L_x_149) ;  /* 0xffffff9c00847947 */ /* 0x000fea000383ffff */
.L_x_44:
[----:B------:R-:W-:-:S07]  /*9270*/  MOV R0, UR5 ;  /* 0x0000000500007c02 */ /* 0x000fce0008000f00 */
.L_x_150:
[----:B-1----:R1:W2:Y:S02]  /*9280*/  SYNCS.PHASECHK.TRANS64.TRYWAIT P0, [R0+URZ], R2 ;  /* 0x00000002000075a7 */ /* 0x0022a400080011ff */
[----:B--2---:R-:W-:Y:S05]  /*9290*/  @!P0 NANOSLEEP.SYNCS 0x989680 ;  /* 0x009896800000895d */ /* 0x004fea0003900000 */
[----:B------:R-:W2:Y:S02]  /*92a0*/  @!P0 SYNCS.PHASECHK.TRANS64 P0, [R0+URZ], R2 ;  /* 0x00000002000085a7 */ /* 0x000ea400080010ff */
[----:B--2---:R-:W-:Y:S05]  /*92b0*/  @!P0 BRA `(.L_x_150) ;  /* 0xfffffffc00f08947 */ /* 0x004fea000383ffff */
[----:B------:R-:W-:Y:S05]  /*92c0*/  BRA `(.L_x_151) ;  /* 0xffffff9c00947947 */ /* 0x000fea000383ffff */
.L_x_45:
[----:B------:R-:W-:-:S07]  /*92d0*/  MOV R0, UR5 ;  /* 0x0000000500007c02 */ /* 0x000fce0008000f00 */
.L_x_152:
[----:B-1----:R1:W2:Y:S02]  /*92e0*/  SYNCS.PHASECHK.TRANS64.TRYWAIT P0, [R0+URZ], R2 ;  /* 0x00000002000075a7 */ /* 0x0022a400080011ff */
[----:B--2---:R-:W-:Y:S05]  /*92f0*/  @!P0 NANOSLEEP.SYNCS 0x989680 ;  /* 0x009896800000895d */ /* 0x004fea0003900000 */
[----:B------:R-:W2:Y:S02]  /*9300*/  @!P0 SYNCS.PHASECHK.TRANS64 P0, [R0+URZ], R2 ;  /* 0x00000002000085a7 */ /* 0x000ea400080010ff */
[----:B--2---:R-:W-:Y:S05]  /*9310*/  @!P0 BRA `(.L_x_152) ;  /* 0xfffffffc00f08947 */ /* 0x004fea000383ffff */
[----:B------:R-:W-:Y:S05]  /*9320*/  BRA `(.L_x_153) ;  /* 0xffffff9c00a47947 */ /* 0x000fea000383ffff */
.L_x_46:
[----:B------:R-:W-:-:S07]  /*9330*/  MOV R0, UR5 ;  /* 0x0000000500007c02 */ /* 0x000fce0008000f00 */
.L_x_154:
[----:B-1----:R1:W2:Y:S02]  /*9340*/  SYNCS.PHASECHK.TRANS64.TRYWAIT P0, [R0+URZ], R2 ;  /* 0x00000002000075a7 */ /* 0x0022a400080011ff */
[----:B--2---:R-:W-:Y:S05]  /*9350*/  @!P0 NANOSLEEP.SYNCS 0x989680 ;  /* 0x009896800000895d */ /* 0x004fea0003900000 */
[----:B------:R-:W2:Y:S02]  /*9360*/  @!P0 SYNCS.PHASECHK.TRANS64 P0, [R0+URZ], R2 ;  /* 0x00000002000085a7 */ /* 0x000ea400080010ff */
[----:B--2---:R-:W-:Y:S05]  /*9370*/  @!P0 BRA `(.L_x_154) ;  /* 0xfffffffc00f08947 */ /* 0x004fea000383ffff */
[----:B------:R-:W-:Y:S05]  /*9380*/  BRA `(.L_x_155) ;  /* 0xffffff9c00b47947 */ /* 0x000fea000383ffff */
.L_x_47:
[----:B------:R-:W-:-:S07]  /*9390*/  MOV R0, UR5 ;  /* 0x0000000500007c02 */ /* 0x000fce0008000f00 */
.L_x_156:
[----:B-1----:R1:W2:Y:S02]  /*93a0*/  SYNCS.PHASECHK.TRANS64.TRYWAIT P0, [R0+URZ], R2 ;  /* 0x00000002000075a7 */ /* 0x0022a400080011ff */
[----:B--2---:R-:W-:Y:S05]  /*93b0*/  @!P0 NANOSLEEP.SYNCS 0x989680 ;  /* 0x009896800000895d */ /* 0x004fea0003900000 */
[----:B------:R-:W2:Y:S02]  /*93c0*/  @!P0 SYNCS.PHASECHK.TRANS64 P0, [R0+URZ], R2 ;  /* 0x00000002000085a7 */ /* 0x000ea400080010ff */
[----:B--2---:R-:W-:Y:S05]  /*93d0*/  @!P0 BRA `(.L_x_156) ;  /* 0xfffffffc00f08947 */ /* 0x004fea000383ffff */
[----:B------:R-:W-:Y:S05]  /*93e0*/  BRA `(.L_x_157) ;  /* 0xffffff9c00c47947 */ /* 0x000fea000383ffff */
.L_x_48:
[----:B------:R-:W-:-:S07]  /*93f0*/  MOV R0, UR5 ;  /* 0x0000000500007c02 */ /* 0x000fce0008000f00 */
.L_x_158:
[----:B-1----:R1:W2:Y:S02]  /*9400*/  SYNCS.PHASECHK.TRANS64.TRYWAIT P0, [R0+URZ], R2 ;  /* 0x00000002000075a7 */ /* 0x0022a400080011ff */
[----:B--2---:R-:W-:Y:S05]  /*9410*/  @!P0 NANOSLEEP.SYNCS 0x989680 ;  /* 0x009896800000895d */ /* 0x004fea0003900000 */
[----:B------:R-:W2:Y:S02]  /*9420*/  @!P0 SYNCS.PHASECHK.TRANS64 P0, [R0+URZ], R2 ;  /* 0x00000002000085a7 */ /* 0x000ea400080010ff */
[----:B--2---:R-:W-:Y:S05]  /*9430*/  @!P0 BRA `(.L_x_158) ;  /* 0xfffffffc00f08947 */ /* 0x004fea000383ffff */
[----:B------:R-:W-:Y:S05]  /*9440*/  BRA `(.L_x_159) ;  /* 0xffffff9c00d47947 */ /* 0x000fea000383ffff */
.L_x_49:
[----:B------:R-:W-:-:S07]  /*9450*/  MOV R0, UR5 ;  /* 0x0000000500007c02 */ /* 0x000fce0008000f00 */
.L_x_160:
[----:B-1----:R1:W2:Y:S02]  /*9460*/  SYNCS.PHASECHK.TRANS64.TRYWAIT P0, [R0+URZ], R2 ;  /* 0x00000002000075a7 */ /* 0x0022a400080011ff */
[----:B--2---:R-:W-:Y:S05]  /*9470*/  @!P0 NANOSLEEP.SYNCS 0x989680 ;  /* 0x009896800000895d */ /* 0x004fea0003900000 */
[----:B------:R-:W2:Y:S02]  /*9480*/  @!P0 SYNCS.PHASECHK.TRANS64 P0, [R0+URZ], R2 ;  /* 0x00000002000085a7 */ /* 0x000ea400080010ff */
[----:B--2---:R-:W-:Y:S05]  /*9490*/  @!P0 BRA `(.L_x_160) ;  /* 0xfffffffc00f08947 */ /* 0x004fea000383ffff */
[----:B------:R-:W-:Y:S05]  /*94a0*/  BRA `(.L_x_161) ;  /* 0xffffff9c00e47947 */ /* 0x000fea000383ffff */
.L_x_50:
[----:B------:R-:W-:-:S07]  /*94b0*/  MOV R0, UR5 ;  /* 0x0000000500007c02 */ /* 0x000fce0008000f00 */
.L_x_162:
[----:B-1----:R1:W2:Y:S02]  /*94c0*/  SYNCS.PHASECHK.TRANS64.TRYWAIT P0, [R0+URZ], R2 ;  /* 0x00000002000075a7 */ /* 0x0022a400080011ff */
[----:B--2---:R-:W-:Y:S05]  /*94d0*/  @!P0 NANOSLEEP.SYNCS 0x989680 ;  /* 0x009896800000895d */ /* 0x004fea0003900000 */
[----:B------:R-:W2:Y:S02]  /*94e0*/  @!P0 SYNCS.PHASECHK.TRANS64 P0, [R0+URZ], R2 ;  /* 0x00000002000085a7 */ /* 0x000ea400080010ff */
[----:B--2---:R-:W-:Y:S05]  /*94f0*/  @!P0 BRA `(.L_x_162) ;  /* 0xfffffffc00f08947 */ /* 0x004fea000383ffff */
[----:B------:R-:W-:Y:S05]  /*9500*/  BRA `(.L_x_163) ;  /* 0xffffff9c00f47947 */ /* 0x000fea000383ffff */
.L_x_51:
[----:B------:R-:W-:-:S07]  /*9510*/  MOV R0, UR5 ;  /* 0x0000000500007c02 */ /* 0x000fce0008000f00 */
.L_x_164:
[----:B-1----:R1:W2:Y:S02]  /*9520*/  SYNCS.PHASECHK.TRANS64.TRYWAIT P0, [R0+URZ], R2 ;  /* 0x00000002000075a7 */ /* 0x0022a400080011ff */
[----:B--2---:R-:W-:Y:S05]  /*9530*/  @!P0 NANOSLEEP.SYNCS 0x989680 ;  /* 0x009896800000895d */ /* 0x004fea0003900000 */
[----:B------:R-:W2:Y:S02]  /*9540*/  @!P0 SYNCS.PHASECHK.TRANS64 P0, [R0+URZ], R2 ;  /* 0x00000002000085a7 */ /* 0x000ea400080010ff */
[----:B--2---:R-:W-:Y:S05]  /*9550*/  @!P0 BRA `(.L_x_164) ;  /* 0xfffffffc00f08947 */ /* 0x004fea000383ffff */
[----:B------:R-:W-:Y:S05]  /*9560*/  BRA `(.L_x_165) ;  /* 0xffffffa000047947 */ /* 0x000fea000383ffff */
.L_x_52:
[----:B------:R-:W-:-:S07]  /*9570*/  MOV R0, UR5 ;  /* 0x0000000500007c02 */ /* 0x000fce0008000f00 */
.L_x_166:
[----:B-1----:R1:W2:Y:S02]  /*9580*/  SYNCS.PHASECHK.TRANS64.TRYWAIT P0, [R0+URZ], R2 ;  /* 0x00000002000075a7 */ /* 0x0022a400080011ff */
[----:B--2---:R-:W-:Y:S05]  /*9590*/  @!P0 NANOSLEEP.SYNCS 0x989680 ;  /* 0x009896800000895d */ /* 0x004fea0003900000 */
[----:B------:R-:W2:Y:S02]  /*95a0*/  @!P0 SYNCS.PHASECHK.TRANS64 P0, [R0+URZ], R2 ;  /* 0x00000002000085a7 */ /* 0x000ea400080010ff */
[----:B--2---:R-:W-:Y:S05]  /*95b0*/  @!P0 BRA `(.L_x_166) ;  /* 0xfffffffc00f08947 */ /* 0x004fea000383ffff */
[----:B------:R-:W-:Y:S05]  /*95c0*/  BRA `(.L_x_167) ;  /* 0xffffffa000147947 */ /* 0x000fea000383ffff */
.L_x_53:
[----:B------:R-:W-:-:S07]  /*95d0*/  MOV R0, UR5 ;  /* 0x0000000500007c02 */ /* 0x000fce0008000f00 */
.L_x_168:
[----:B-1----:R1:W2:Y:S02]  /*95e0*/  SYNCS.PHASECHK.TRANS64.TRYWAIT P0, [R0+URZ], R2 ;  /* 0x00000002000075a7 */ /* 0x0022a400080011ff */
[----:B--2---:R-:W-:Y:S05]  /*95f0*/  @!P0 NANOSLEEP.SYNCS 0x989680 ;  /* 0x009896800000895d */ /* 0x004fea0003900000 */
[----:B------:R-:W2:Y:S02]  /*9600*/  @!P0 SYNCS.PHASECHK.TRANS64 P0, [R0+URZ], R2 ;  /* 0x00000002000085a7 */ /* 0x000ea400080010ff */
[----:B--2---:R-:W-:Y:S05]  /*9610*/  @!P0 BRA `(.L_x_168) ;  /* 0xfffffffc00f08947 */ /* 0x004fea000383ffff */
[----:B------:R-:W-:Y:S05]  /*9620*/  BRA `(.L_x_169) ;  /* 0xffffffa000247947 */ /* 0x000fea000383ffff */
.L_x_54:
[----:B------:R-:W-:-:S07]  /*9630*/  MOV R0, UR5 ;  /* 0x0000000500007c02 */ /* 0x000fce0008000f00 */
.L_x_170:
[----:B-1----:R1:W2:Y:S02]  /*9640*/  SYNCS.PHASECHK.TRANS64.TRYWAIT P0, [R0+URZ], R2 ;  /* 0x00000002000075a7 */ /* 0x0022a400080011ff */
[----:B--2---:R-:W-:Y:S05]  /*9650*/  @!P0 NANOSLEEP.SYNCS 0x989680 ;  /* 0x009896800000895d */ /* 0x004fea0003900000 */
[----:B------:R-:W2:Y:S02]  /*9660*/  @!P0 SYNCS.PHASECHK.TRANS64 P0, [R0+URZ], R2 ;  /* 0x00000002000085a7 */ /* 0x000ea400080010ff */
[----:B--2---:R-:W-:Y:S05]  /*9670*/  @!P0 BRA `(.L_x_170) ;  /* 0xfffffffc00f08947 */ /* 0x004fea000383ffff */
[----:B------:R-:W-:Y:S05]  /*9680*/  BRA `(.L_x_171) ;  /* 0xffffffa000347947 */ /* 0x000fea000383ffff */
.L_x_55:
[----:B------:R-:W-:-:S07]  /*9690*/  MOV R0, UR5 ;  /* 0x0000000500007c02 */ /* 0x000fce0008000f00 */
.L_x_172:
[----:B-1----:R1:W2:Y:S02]  /*96a0*/  SYNCS.PHASECHK.TRANS64.TRYWAIT P0, [R0+URZ], R2 ;  /* 0x00000002000075a7 */ /* 0x0022a400080011ff */
[----:B--2---:R-:W-:Y:S05]  /*96b0*/  @!P0 NANOSLEEP.SYNCS 0x989680 ;  /* 0x009896800000895d */ /* 0x004fea0003900000 */
[----:B------:R-:W2:Y:S02]  /*96c0*/  @!P0 SYNCS.PHASECHK.TRANS64 P0, [R0+URZ], R2 ;  /* 0x00000002000085a7 */ /* 0x000ea400080010ff */
[----:B--2---:R-:W-:Y:S05]  /*96d0*/  @!P0 BRA `(.L_x_172) ;  /* 0xfffffffc00f08947 */ /* 0x004fea000383ffff */
[----:B------:R-:W-:Y:S05]  /*96e0*/  BRA `(.L_x_173) ;  /* 0xffffffa000447947 */ /* 0x000fea000383ffff */
.L_x_56:
[----:B------:R-:W-:-:S07]  /*96f0*/  MOV R0, UR5 ;  /* 0x0000000500007c02 */ /* 0x000fce0008000f00 */
.L_x_174:
[----:B-1----:R1:W2:Y:S02]  /*9700*/  SYNCS.PHASECHK.TRANS64.TRYWAIT P0, [R0+URZ], R2 ;  /* 0x00000002000075a7 */ /* 0x0022a400080011ff */
[----:B--2---:R-:W-:Y:S05]  /*9710*/  @!P0 NANOSLEEP.SYNCS 0x989680 ;  /* 0x009896800000895d */ /* 0x004fea0003900000 */
[----:B------:R-:W2:Y:S02]  /*9720*/  @!P0 SYNCS.PHASECHK.TRANS64 P0, [R0+URZ], R2 ;  /* 0x00000002000085a7 */ /* 0x000ea400080010ff */
[----:B--2---:R-:W-:Y:S05]  /*9730*/  @!P0 BRA `(.L_x_174) ;  /* 0xfffffffc00f08947 */ /* 0x004fea000383ffff */
[----:B------:R-:W-:Y:S05]  /*9740*/  BRA `(.L_x_175) ;  /* 0xffffffa000547947 */ /* 0x000fea000383ffff */
.L_x_59:
[----:B------:R-:W-:-:S07]  /*9750*/  MOV R4, UR4 ;  /* 0x0000000400047c02 */ /* 0x000fce0008000f00 */
.L_x_176:
[----:B--2---:R2:W3:Y:S02]  /*9760*/  SYNCS.PHASECHK.TRANS64.TRYWAIT P1, [R4+URZ+0x158], R6 ;  /* 0x00015806040075a7 */ /* 0x0044e400080211ff */
[----:B---3--:R-:W-:Y:S05]  /*9770*/  @!P1 NANOSLEEP.SYNCS 0x989680 ;  /* 0x009896800000995d */ /* 0x008fea0003900000 */
[----:B------:R-:W3:Y:S02]  /*9780*/  @!P1 SYNCS.PHASECHK.TRANS64 P1, [R4+URZ+0x158], R6 ;  /* 0x00015806040095a7 */ /* 0x000ee400080210ff */
[----:B---3--:R-:W-:Y:S05]  /*9790*/  @!P1 BRA `(.L_x_176) ;  /* 0xfffffffc00f09947 */ /* 0x008fea000383ffff */
[----:B------:R-:W-:Y:S05]  /*97a0*/  BRA `(.L_x_177) ;  /* 0xffffffa000c47947 */ /* 0x000fea000383ffff */
.L_x_60:
[----:B--2---:R-:W-:-:S07]  /*97b0*/  MOV R4, UR4 ;  /* 0x0000000400047c02 */ /* 0x004fce0008000f00 */
.L_x_178:
[----:B--2---:R2:W3:Y:S02]  /*97c0*/  SYNCS.PHASECHK.TRANS64.TRYWAIT P1, [R4+URZ+0x150], R5 ;  /* 0x00015005040075a7 */ /* 0x0044e400080211ff */
[----:B---3--:R-:W-:Y:S05]  /*97d0*/  @!P1 NANOSLEEP.SYNCS 0x989680 ;  /* 0x009896800000995d */ /* 0x008fea0003900000 */
[----:B------:R-:W3:Y:S02]  /*97e0*/  @!P1 SYNCS.PHASECHK.TRANS64 P1, [R4+URZ+0x150], R5 ;  /* 0x00015005040095a7 */ /* 0x000ee400080210ff */
[----:B---3--:R-:W-:Y:S05]  /*97f0*/  @!P1 BRA `(.L_x_178) ;  /* 0xfffffffc00f09947 */ /* 0x008fea000383ffff */
[----:B------:R-:W-:Y:S05]  /*9800*/  BRA `(.L_x_179) ;  /* 0xffffffa000cc7947 */ /* 0x000fea000383ffff */
.L_x_70:
[----:B--2---:R-:W-:-:S04]  /*9810*/  MOV R5, UR5 ;  /* 0x0000000500057c02 */ /* 0x004fc80008000f00 */
[----:B------:R2:W3:Y:S03]  /*9820*/  SYNCS.PHASECHK.TRANS64.TRYWAIT P0, [R5+URZ+0x8], R6 ;  /* 0x00000806050075a7 */ /* 0x0004e600080011ff */
[----:B---3--:R-:W-:Y:S05]  /*9830*/  @!P0 NANOSLEEP.SYNCS 0x989680 ;  /* 0x009896800000895d */ /* 0x008fea0003900000 */
[----:B------:R-:W3:Y:S02]  /*9840*/  @!P0 SYNCS.PHASECHK.TRANS64 P0, [R5+URZ+0x8], R6 ;  /* 0x00000806050085a7 */ /* 0x000ee400080010ff */
[----:B---3--:R-:W-:Y:S05]  /*9850*/  @!P0 BRA `(.L_x_70) ;  /* 0xfffffffc00ec8947 */ /* 0x008fea000383ffff */
[----:B------:R-:W-:Y:S05]  /*9860*/  BRA `(.L_x_69) ;  /* 0xffffffa400987947 */ /* 0x000fea000383ffff */
.L_x_72:
[----:B------:R-:W-:Y:S01]  /*9870*/  BSSY B0, `(.L_x_180) ;  /* 0x0000006000007945 */ /* 0x000fe20003800000 */
[----:B------:R-:W-:-:S07]  /*9880*/  MOV R15, 0xffffffff ;  /* 0xffffffff000f7802 */ /* 0x000fce0000000f00 */
[----:B-12--5:R-:W-:Y:S05]  /*9890*/  WARPSYNC.COLLECTIVE R15, `(.L_x_181) ;  /* 0x000000000f0c7348 */ /* 0x026fea0003c00000 */
[----:B------:R-:W-:Y:S02]  /*98a0*/  ELECT P6, UR79, PT ;  /* 0x00000000004f782f */ /* 0x000fe400038c0000 */
[----:B------:R-:W-:Y:S01]  /*98b0*/  MOV R14, UR79 ;  /* 0x0000004f000e7c02 */ /* 0x000fe20008000f00 */
[----:B-12--5:R-:W-:Y:S10]  /*98c0*/  ENDCOLLECTIVE ;  /* 0x000000000000791b */ /* 0x026ff40003800000 */
.L_x_181:
[----:B------:R-:W-:Y:S05]  /*98d0*/  BSYNC B0 ;  /* 0x0000000000007941 */ /* 0x000fea0003800000 */
.L_x_180:
[----:B------:R-:W-:Y:S05]  /*98e0*/  BRA `(.L_x_182) ;  /* 0xffffffa400c87947 */ /* 0x000fea000383ffff */
.L_x_74:
[----:B--2---:R-:W-:-:S04]  /*98f0*/  MOV R3, UR5 ;  /* 0x0000000500037c02 */ /* 0x004fc80008000f00 */
[----:B------:R2:W3:Y:S03]  /*9900*/  SYNCS.PHASECHK.TRANS64.TRYWAIT P0, [R3+URZ+0x8], R4 ;  /* 0x00000804030075a7 */ /* 0x0004e600080011ff */
[----:B---3--:R-:W-:Y:S05]  /*9910*/  @!P0 NANOSLEEP.SYNCS 0x989680 ;  /* 0x009896800000895d */ /* 0x008fea0003900000 */
[----:B------:R-:W3:Y:S02]  /*9920*/  @!P0 SYNCS.PHASECHK.TRANS64 P0, [R3+URZ+0x8], R4 ;  /* 0x00000804030085a7 */ /* 0x000ee400080010ff */
[----:B---3--:R-:W-:Y:S05]  /*9930*/  @!P0 BRA `(.L_x_74) ;  /* 0xfffffffc00ec8947 */ /* 0x008fea000383ffff */
[----:B------:R-:W-:Y:S05]  /*9940*/  BRA `(.L_x_73) ;  /* 0xffffffa400cc7947 */ /* 0x000fea000383ffff */
.L_x_75:
[----:B------:R-:W-:-:S07]  /*9950*/  MOV R4, UR21 ;  /* 0x0000001500047c02 */ /* 0x000fce0008000f00 */
.L_x_183:
[----:B-1----:R1:W2:Y:S02]  /*9960*/  SYNCS.PHASECHK.TRANS64.TRYWAIT P0, [R4+URZ+0x150], R5 ;  /* 0x00015005040075a7 */ /* 0x0022a400080011ff */
[----:B--2---:R-:W-:Y:S05]  /*9970*/  @!P0 NANOSLEEP.SYNCS 0x989680 ;  /* 0x009896800000895d */ /* 0x004fea0003900000 */
[----:B------:R-:W2:Y:S02]  /*9980*/  @!P0 SYNCS.PHASECHK.TRANS64 P0, [R4+URZ+0x150], R5 ;  /* 0x00015005040085a7 */ /* 0x000ea400080010ff */
[----:B--2---:R-:W-:Y:S05]  /*9990*/  @!P0 BRA `(.L_x_183) ;  /* 0xfffffffc00f08947 */ /* 0x004fea000383ffff */
[----:B------:R-:W-:Y:S05]  /*99a0*/  BRA `(.L_x_184) ;  /* 0xffffffa800b87947 */ /* 0x000fea000383ffff */
.L_x_77:
[----:B------:R-:W-:-:S07]  /*99b0*/  MOV R4, UR26 ;  /* 0x0000001a00047c02 */ /* 0x000fce0008000f00 */
.L_x_185:
[----:B-1----:R1:W2:Y:S02]  /*99c0*/  SYNCS.PHASECHK.TRANS64.TRYWAIT P0, [R4+URZ+0x170], R5 ;  /* 0x00017005040075a7 */ /* 0x0022a400080011ff */
[----:B--2---:R-:W-:Y:S05]  /*99d0*/  @!P0 NANOSLEEP.SYNCS 0x989680 ;  /* 0x009896800000895d */ /* 0x004fea0003900000 */
[----:B------:R-:W2:Y:S02]  /*99e0*/  @!P0 SYNCS.PHASECHK.TRANS64 P0, [R4+URZ+0x170], R5 ;  /* 0x00017005040085a7 */ /* 0x000ea400080010ff */
[----:B--2---:R-:W-:Y:S05]  /*99f0*/  @!P0 BRA `(.L_x_185) ;  /* 0xfffffffc00f08947 */ /* 0x004fea000383ffff */
[----:B------:R-:W-:Y:S05]  /*9a00*/  BRA `(.L_x_76) ;  /* 0xffffffa800d87947 */ /* 0x000fea000383ffff */
.L_x_81:
[----:B-1----:R-:W-:Y:S07]  /*9a10*/  MOV R4, UR17 ;  /* 0x0000001100047c02 */ /* 0x002fee0008000f00 */
.L_x_186:
[----:B-1----:R1:W2:Y:S02]  /*9a20*/  SYNCS.PHASECHK.TRANS64.TRYWAIT P0, [R4+URZ], R6 ;  /* 0x00000006040075a7 */ /* 0x0022a400080011ff */
[----:B--2---:R-:W-:Y:S05]  /*9a30*/  @!P0 NANOSLEEP.SYNCS 0x989680 ;  /* 0x009896800000895d */ /* 0x004fea0003900000 */
[----:B------:R-:W2:Y:S02]  /*9a40*/  @!P0 SYNCS.PHASECHK.TRANS64 P0, [R4+URZ], R6 ;  /* 0x00000006040085a7 */ /* 0x000ea400080010ff */
[----:B--2---:R-:W-:Y:S05]  /*9a50*/  @!P0 BRA `(.L_x_186) ;  /* 0xfffffffc00f08947 */ /* 0x004fea000383ffff */
[----:B------:R-:W-:Y:S05]  /*9a60*/  BRA `(.L_x_80) ;  /* 0xffffffac00107947 */ /* 0x000fea000383ffff */
.L_x_85:
[----:B--2---:R-:W-:-:S07]  /*9a70*/  MOV R0, UR4 ;  /* 0x0000000400007c02 */ /* 0x004fce0008000f00 */
.L_x_187:
[----:B--2---:R2:W3:Y:S02]  /*9a80*/  SYNCS.PHASECHK.TRANS64.TRYWAIT P0, [R0+URZ], R2 ;  /* 0x00000002000075a7 */ /* 0x0044e400080011ff */
[----:B---3--:R-:W-:Y:S05]  /*9a90*/  @!P0 NANOSLEEP.SYNCS 0x989680 ;  /* 0x009896800000895d */ /* 0x008fea0003900000 */
[----:B------:R-:W3:Y:S02]  /*9aa0*/  @!P0 SYNCS.PHASECHK.TRANS64 P0, [R0+URZ], R2 ;  /* 0x00000002000085a7 */ /* 0x000ee400080010ff */
[----:B---3--:R-:W-:Y:S05]  /*9ab0*/  @!P0 BRA `(.L_x_187) ;  /* 0xfffffffc00f08947 */ /* 0x008fea000383ffff */
[----:B------:R-:W-:Y:S05]  /*9ac0*/  BRA `(.L_x_188) ;  /* 0xffffffb0000c7947 */ /* 0x000fea000383ffff */
.L_x_88:
[----:B------:R-:W-:-:S07]  /*9ad0*/  MOV R0, UR21 ;  /* 0x0000001500007c02 */ /* 0x000fce0008000f00 */
.L_x_189:
[----:B--2---:R2:W3:Y:S02]  /*9ae0*/  SYNCS.PHASECHK.TRANS64.TRYWAIT P1, [R0+URZ+0x180], R2 ;  /* 0x00018002000075a7 */ /* 0x0044e400080211ff */
[----:B---3--:R-:W-:Y:S05]  /*9af0*/  @!P1 NANOSLEEP.SYNCS 0x989680 ;  /* 0x009896800000995d */ /* 0x008fea0003900000 */
[----:B------:R-:W3:Y:S02]  /*9b00*/  @!P1 SYNCS.PHASECHK.TRANS64 P1, [R0+URZ+0x180], R2 ;  /* 0x00018002000095a7 */ /* 0x000ee400080210ff */
[----:B---3--:R-:W-:Y:S05]  /*9b10*/  @!P1 BRA `(.L_x_189) ;  /* 0xfffffffc00f09947 */ /* 0x008fea000383ffff */
[----:B------:R-:W-:Y:S05]  /*9b20*/  BRA `(.L_x_190) ;  /* 0xffffffb000587947 */ /* 0x000fea000383ffff */
.L_x_93:
[----:B------:R-:W-:Y:S07]  /*9b30*/  MOV R0, UR31 ;  /* 0x0000001f00007c02 */ /* 0x000fee0008000f00 */
.L_x_191:
[----:B-1----:R1:W2:Y:S02]  /*9b40*/  SYNCS.PHASECHK.TRANS64.TRYWAIT P0, [R0+URZ+0x150], R3 ;  /* 0x00015003000075a7 */ /* 0x0022a400080011ff */
[----:B--2---:R-:W-:Y:S05]  /*9b50*/  @!P0 NANOSLEEP.SYNCS 0x989680 ;  /* 0x009896800000895d */ /* 0x004fea0003900000 */
[----:B------:R-:W2:Y:S02]  /*9b60*/  @!P0 SYNCS.PHASECHK.TRANS64 P0, [R0+URZ+0x150], R3 ;  /* 0x00015003000085a7 */ /* 0x000ea400080010ff */
[----:B--2---:R-:W-:Y:S05]  /*9b70*/  @!P0 BRA `(.L_x_191) ;  /* 0xfffffffc00f08947 */ /* 0x004fea000383ffff */
[----:B------:R-:W-:Y:S05]  /*9b80*/  BRA `(.L_x_192) ;  /* 0xffffffb400e47947 */ /* 0x000fea000383ffff */
.L_x_96:
[----:B------:R-:W-:Y:S07]  /*9b90*/  MOV R3, UR31 ;  /* 0x0000001f00037c02 */ /* 0x000fee0008000f00 */
.L_x_193:
[----:B-1----:R1:W2:Y:S02]  /*9ba0*/  SYNCS.PHASECHK.TRANS64.TRYWAIT P1, [R3+URZ+0x148], R8 ;  /* 0x00014808030075a7 */ /* 0x0022a400080211ff */
[----:B--2---:R-:W-:Y:S05]  /*9bb0*/  @!P1 NANOSLEEP.SYNCS 0x989680 ;  /* 0x009896800000995d */ /* 0x004fea0003900000 */
[----:B------:R-:W2:Y:S02]  /*9bc0*/  @!P1 SYNCS.PHASECHK.TRANS64 P1, [R3+URZ+0x148], R8 ;  /* 0x00014808030095a7 */ /* 0x000ea400080210ff */
[----:B--2---:R-:W-:Y:S05]  /*9bd0*/  @!P1 BRA `(.L_x_193) ;  /* 0xfffffffc00f09947 */ /* 0x004fea000383ffff */
[----:B------:R-:W-:Y:S05]  /*9be0*/  BRA `(.L_x_95) ;  /* 0xffffffbc00407947 */ /* 0x000fea000383ffff */
.L_x_99:
[----:B------:R-:W-:Y:S07]  /*9bf0*/  MOV R0, UR4 ;  /* 0x0000000400007c02 */ /* 0x000fee0008000f00 */
.L_x_194:
[----:B-1----:R1:W2:Y:S02]  /*9c00*/  SYNCS.PHASECHK.TRANS64.TRYWAIT P1, [R0+URZ+0x128], R3 ;  /* 0x00012803000075a7 */ /* 0x0022a400080211ff */
[----:B--2---:R-:W-:Y:S05]  /*9c10*/  @!P1 NANOSLEEP.SYNCS 0x989680 ;  /* 0x009896800000995d */ /* 0x004fea0003900000 */
[----:B------:R-:W2:Y:S02]  /*9c20*/  @!P1 SYNCS.PHASECHK.TRANS64 P1, [R0+URZ+0x128], R3 ;  /* 0x00012803000095a7 */ /* 0x000ea400080210ff */
[----:B--2---:R-:W-:Y:S05]  /*9c30*/  @!P1 BRA `(.L_x_194) ;  /* 0xfffffffc00f09947 */ /* 0x004fea000383ffff */
[----:B------:R-:W-:Y:S05]  /*9c40*/  BRA `(.L_x_195) ;  /* 0xffffffc000607947 */ /* 0x000fea000383ffff */
.L_x_100:
[----:B------:R-:W-:Y:S07]  /*9c50*/  MOV R0, UR5 ;  /* 0x0000000500007c02 */ /* 0x000fee0008000f00 */
.L_x_196:
[----:B-1----:R1:W2:Y:S02]  /*9c60*/  SYNCS.PHASECHK.TRANS64.TRYWAIT P0, [R0+URZ+0x128], R3 ;  /* 0x00012803000075a7 */ /* 0x0022a400080011ff */
[----:B--2---:R-:W-:Y:S05]  /*9c70*/  @!P0 NANOSLEEP.SYNCS 0x989680 ;  /* 0x009896800000895d */ /* 0x004fea0003900000 */
[----:B------:R-:W2:Y:S02]  /*9c80*/  @!P0 SYNCS.PHASECHK.TRANS64 P0, [R0+URZ+0x128], R3 ;  /* 0x00012803000085a7 */ /* 0x000ea400080010ff */
[----:B--2---:R-:W-:Y:S05]  /*9c90*/  @!P0 BRA `(.L_x_196) ;  /* 0xfffffffc00f08947 */ /* 0x004fea000383ffff */
[----:B------:R-:W-:Y:S05]  /*9ca0*/  BRA `(.L_x_197) ;  /* 0xffffffc000ec7947 */ /* 0x000fea000383ffff */
.L_x_102:
[----:B------:R-:W-:-:S07]  /*9cb0*/  MOV R0, UR4 ;  /* 0x0000000400007c02 */ /* 0x000fce0008000f00 */
.L_x_198:
[----:B-1----:R1:W2:Y:S02]  /*9cc0*/  SYNCS.PHASECHK.TRANS64.TRYWAIT P0, [R0+URZ], R2 ;  /* 0x00000002000075a7 */ /* 0x0022a400080011ff */
[----:B--2---:R-:W-:Y:S05]  /*9cd0*/  @!P0 NANOSLEEP.SYNCS 0x989680 ;  /* 0x009896800000895d */ /* 0x004fea0003900000 */
[----:B------:R-:W2:Y:S02]  /*9ce0*/  @!P0 SYNCS.PHASECHK.TRANS64 P0, [R0+URZ], R2 ;  /* 0x00000002000085a7 */ /* 0x000ea400080010ff */
[----:B--2---:R-:W-:Y:S05]  /*9cf0*/  @!P0 BRA `(.L_x_198) ;  /* 0xfffffffc00f08947 */ /* 0x004fea000383ffff */
[----:B------:R-:W-:Y:S05]  /*9d00*/  BRA `(.L_x_199) ;  /* 0xffffffc4009c7947 */ /* 0x000fea000383ffff */
.L_x_103:
[----:B------:R-:W-:-:S07]  /*9d10*/  MOV R0, UR5 ;  /* 0x0000000500007c02 */ /* 0x000fce0008000f00 */
.L_x_200:
[----:B-1----:R1:W2:Y:S02]  /*9d20*/  SYNCS.PHASECHK.TRANS64.TRYWAIT P0, [R0+URZ], R2 ;  /* 0x00000002000075a7 */ /* 0x0022a400080011ff */
[----:B--2---:R-:W-:Y:S05]  /*9d30*/  @!P0 NANOSLEEP.SYNCS 0x989680 ;  /* 0x009896800000895d */ /* 0x004fea0003900000 */
[----:B------:R-:W2:Y:S02]  /*9d40*/  @!P0 SYNCS.PHASECHK.TRANS64 P0, [R0+URZ], R2 ;  /* 0x00000002000085a7 */ /* 0x000ea400080010ff */
[----:B--2---:R-:W-:Y:S05]  /*9d50*/  @!P0 BRA `(.L_x_200) ;  /* 0xfffffffc00f08947 */ /* 0x004fea000383ffff */
[----:B------:R-:W-:Y:S05]  /*9d60*/  BRA `(.L_x_201) ;  /* 0xffffffc400a87947 */ /* 0x000fea000383ffff */
.L_x_105:
[----:B------:R-:W-:Y:S07]  /*9d70*/  MOV R0, UR50 ;  /* 0x0000003200007c02 */ /* 0x000fee0008000f00 */
.L_x_202:
[----:B-1----:R1:W2:Y:S02]  /*9d80*/  SYNCS.PHASECHK.TRANS64.TRYWAIT P0, [R0+URZ+0x150], R2 ;  /* 0x00015002000075a7 */ /* 0x0022a400080011ff */
[----:B--2---:R-:W-:Y:S05]  /*9d90*/  @!P0 NANOSLEEP.SYNCS 0x989680 ;  /* 0x009896800000895d */ /* 0x004fea0003900000 */
[----:B------:R-:W2:Y:S02]  /*9da0*/  @!P0 SYNCS.PHASECHK.TRANS64 P0, [R0+URZ+0x150], R2 ;  /* 0x00015002000085a7 */ /* 0x000ea400080010ff */
[----:B--2---:R-:W-:Y:S05]  /*9db0*/  @!P0 BRA `(.L_x_202) ;  /* 0xfffffffc00f08947 */ /* 0x004fea000383ffff */
[----:B------:R-:W-:Y:S05]  /*9dc0*/  BRA `(.L_x_203) ;  /* 0xffffffc800987947 */ /* 0x000fea000383ffff */
.L_x_115:
[----:B-1----:R1:W3:Y:S02]  /*9dd0*/  SYNCS.PHASECHK.TRANS64.TRYWAIT P1, [R0+URZ+0x110], R2 ;  /* 0x00011002000075a7 */ /* 0x0022e400080211ff */
[----:B---3--:R-:W-:Y:S05]  /*9de0*/  @!P1 NANOSLEEP.SYNCS 0x989680 ;  /* 0x009896800000995d */ /* 0x008fea0003900000 */
[----:B------:R-:W3:Y:S02]  /*9df0*/  @!P1 SYNCS.PHASECHK.TRANS64 P1, [R0+URZ+0x110], R2 ;  /* 0x00011002000095a7 */ /* 0x000ee400080210ff */
[----:B---3--:R-:W-:Y:S05]  /*9e00*/  @!P1 BRA `(.L_x_115) ;  /* 0xfffffffc00f09947 */ /* 0x008fea000383ffff */
[----:B------:R-:W-:Y:S05]  /*9e10*/  BRA `(.L_x_114) ;  /* 0xffffffdc001c7947 */ /* 0x000fea000383ffff */
.L_x_117:
[----:B-1----:R1:W4:Y:S02]  /*9e20*/  SYNCS.PHASECHK.TRANS64.TRYWAIT P0, [R57+URZ+0x160], R3 ;  /* 0x00016003390075a7 */ /* 0x00232400080011ff */
[----:B----4-:R-:W-:Y:S05]  /*9e30*/  @!P0 NANOSLEEP.SYNCS 0x989680 ;  /* 0x009896800000895d */ /* 0x010fea0003900000 */
[----:B------:R-:W4:Y:S02]  /*9e40*/  @!P0 SYNCS.PHASECHK.TRANS64 P0, [R57+URZ+0x160], R3 ;  /* 0x00016003390085a7 */ /* 0x000f2400080010ff */
[----:B----4-:R-:W-:Y:S05]  /*9e50*/  @!P0 BRA `(.L_x_117) ;  /* 0xfffffffc00f08947 */ /* 0x010fea000383ffff */
[----:B------:R-:W-:Y:S05]  /*9e60*/  BRA `(.L_x_116) ;  /* 0xffffffdc004c7947 */ /* 0x000fea000383ffff */
.L_x_128:
[----:B-1----:R1:W2:Y:S02]  /*9e70*/  SYNCS.PHASECHK.TRANS64.TRYWAIT P0, [R3+URZ+0x110], R27 ;  /* 0x0001101b030075a7 */ /* 0x0022a400080011ff */
[----:B--2---:R-:W-:Y:S05]  /*9e80*/  @!P0 NANOSLEEP.SYNCS 0x989680 ;  /* 0x009896800000895d */ /* 0x004fea0003900000 */
[----:B------:R-:W2:Y:S02]  /*9e90*/  @!P0 SYNCS.PHASECHK.TRANS64 P0, [R3+URZ+0x110], R27 ;  /* 0x0001101b030085a7 */ /* 0x000ea400080010ff */
[----:B--2---:R-:W-:Y:S05]  /*9ea0*/  @!P0 BRA `(.L_x_128) ;  /* 0xfffffffc00f08947 */ /* 0x004fea000383ffff */
[----:B------:R-:W-:Y:S05]  /*9eb0*/  BRA `(.L_x_127) ;  /* 0xffffffe400747947 */ /* 0x000fea000383ffff */
        .weak           $__internal_0_$__cuda_sm10x_tcgen05_guardrail_trap_col_being_dealloced_not_returned_by_alloc
        .type           $__internal_0_$__cuda_sm10x_tcgen05_guardrail_trap_col_being_dealloced_not_returned_by_alloc,@function
        .size           $__internal_0_$__cuda_sm10x_tcgen05_guardrail_trap_col_being_dealloced_not_returned_by_alloc,($__internal_1_$__cuda_sm10x_tcgen05_guardrail_trap_phase_invalid_during_alloc - $__internal_0_$__cuda_sm10x_tcgen05_guardrail_trap_col_being_dealloced_not_returned_by_alloc)
$__internal_0_$__cuda_sm10x_tcgen05_guardrail_trap_col_being_dealloced_not_returned_by_alloc:
[----:B------:R-:W-:Y:S05]  /*9ec0*/  BPT.TRAP 0x1 ;  /* 0x000000040000795c */ /* 0x000fea0000300000 */
[----:B------:R-:W-:-:S04]  /*9ed0*/  HFMA2 R3, -RZ, RZ, 0, 0 ;  /* 0x00000000ff037431 */ /* 0x000fc800000001ff */
[----:B------:R-:W-:Y:S05]  /*9ee0*/  RET.REL.NODEC R2 `(_ZN7cutlass13device_kernelINS_4conv6kernel13ConvUniversalINS1_16ConvProblemShapeILNS1_8OperatorE2ELi2EEENS1_10collective14CollectiveConvINS1_47MainloopSm100TmaUmmaWarpSpecializedImplicitGemmILS5_2ELi17ELi2ELi1ELi2EN4cute5tupleIJNSA_1CILi2EEENSC_ILi1EEESE_EEEEENSB_IJNSC_ILi128EEENSB_IJNSC_ILi64EEEEEESJ_EEENS_6half_tESL_NSA_8TiledMMAINSA_8MMA_AtomIJNSA_26SM100_MMA_F16BF16_2x1SM_SSISL_SL_fLi128ELi64ELNSA_4UMMA5MajorE1ELSQ_1ELNSP_7ScaleInE0ELSR_0EEEEEENSA_6LayoutINSB_IJSE_SE_SE_EEENSB_IJNSC_ILi0EEESW_SW_EEEEENSB_IJNSA_10UnderscoreESZ_SZ_EEEEENS7_6detail27Sm100ImplicitGemmTileTraitsINSA_18SM100_TMA_2SM_LOADENSA_14ComposedLayoutINSA_7SwizzleILi3ELi4ELi3EEENSA_18smem_ptr_flag_bitsILi16EEENSU_INSB_IJSI_NSC_ILi8EEEEEENSB_IJSE_SI_EEEEEEEvEENS13_INSA_25SM100_TMA_2SM_LOAD_IM2COLENS15_INS16_ILi2ELi4ELi3EEES19_NSU_INSB_IJNSC_ILi32EEES1A_EEENSB_IJSE_S1I_EEEEEEEvEEEENS_8epilogue10collective18CollectiveEpilogueINS1P_23Sm100TmaWarpSpecializedILi3ELi2ELi16ELb1ELb0EEEJNSB_IJSI_SJ_SJ_EEENSB_IJNSU_ISI_SE_EENSU_INSB_IJNSC_ILi16EEESD_EEES1K_EEEEESL_NSB_IJlNSB_IJSE_llEEESW_EEESL_S21_NS1P_6fusion15FusionCallbacksIS1T_NS22_17LinearCombinationISL_fSL_fLNS_15FloatRoundStyleE2EEES1U_S1Z_JEEENSA_5SM1004TMEM4LOAD26SM100_TMEM_LOAD_32dp32b16xENSA_13SM90_TMA_LOADENS15_INS16_ILi1ELi4ELi3EEES19_NSU_INSB_IJS1A_S1W_EEENSB_IJS1W_SE_EEEEEEENSA_39AutoVectorizingCopyWithAssumedAlignmentILi128EEENSA_14SM90_TMA_STOREES2H_S2J_S2J_EEEvvEEEEvNT_6ParamsE) ;  /* 0xffffff6002447950 */ /* 0x000fea0003c3ffff */
        .weak           $__internal_1_$__cuda_sm10x_tcgen05_guardrail_trap_phase_invalid_during_alloc
        .type           $__internal_1_$__cuda_sm10x_tcgen05_guardrail_trap_phase_invalid_during_alloc,@function
        .size           $__internal_1_$__cuda_sm10x_tcgen05_guardrail_trap_phase_invalid_during_alloc,($__internal_2_$__cuda_sm10x_tcgen05_guardrail_trap_unallocated_columns_being_dealloced - $__internal_1_$__cuda_sm10x_tcgen05_guardrail_trap_phase_invalid_during_alloc)
$__internal_1_$__cuda_sm10x_tcgen05_guardrail_trap_phase_invalid_during_alloc:
[----:B------:R-:W-:Y:S05]  /*9ef0*/  BPT.TRAP 0x1 ;  /* 0x000000040000795c */ /* 0x000fea0000300000 */
[----:B------:R-:W-:-:S04]  /*9f00*/  MOV R5, 0x0 ;  /* 0x0000000000057802 */ /* 0x000fc80000000f00 */
[----:B------:R-:W-:Y:S05]  /*9f10*/  RET.REL.NODEC R4 `(_ZN7cutlass13device_kernelINS_4conv6kernel13ConvUniversalINS1_16ConvProblemShapeILNS1_8OperatorE2ELi2EEENS1_10collective14CollectiveConvINS1_47MainloopSm100TmaUmmaWarpSpecializedImplicitGemmILS5_2ELi17ELi2ELi1ELi2EN4cute5tupleIJNSA_1CILi2EEENSC_ILi1EEESE_EEEEENSB_IJNSC_ILi128EEENSB_IJNSC_ILi64EEEEEESJ_EEENS_6half_tESL_NSA_8TiledMMAINSA_8MMA_AtomIJNSA_26SM100_MMA_F16BF16_2x1SM_SSISL_SL_fLi128ELi64ELNSA_4UMMA5MajorE1ELSQ_1ELNSP_7ScaleInE0ELSR_0EEEEEENSA_6LayoutINSB_IJSE_SE_SE_EEENSB_IJNSC_ILi0EEESW_SW_EEEEENSB_IJNSA_10UnderscoreESZ_SZ_EEEEENS7_6detail27Sm100ImplicitGemmTileTraitsINSA_18SM100_TMA_2SM_LOADENSA_14ComposedLayoutINSA_7SwizzleILi3ELi4ELi3EEENSA_18smem_ptr_flag_bitsILi16EEENSU_INSB_IJSI_NSC_ILi8EEEEEENSB_IJSE_SI_EEEEEEEvEENS13_INSA_25SM100_TMA_2SM_LOAD_IM2COLENS15_INS16_ILi2ELi4ELi3EEES19_NSU_INSB_IJNSC_ILi32EEES1A_EEENSB_IJSE_S1I_EEEEEEEvEEEENS_8epilogue10collective18CollectiveEpilogueINS1P_23Sm100TmaWarpSpecializedILi3ELi2ELi16ELb1ELb0EEEJNSB_IJSI_SJ_SJ_EEENSB_IJNSU_ISI_SE_EENSU_INSB_IJNSC_ILi16EEESD_EEES1K_EEEEESL_NSB_IJlNSB_IJSE_llEEESW_EEESL_S21_NS1P_6fusion15FusionCallbacksIS1T_NS22_17LinearCombinationISL_fSL_fLNS_15FloatRoundStyleE2EEES1U_S1Z_JEEENSA_5SM1004TMEM4LOAD26SM100_TMEM_LOAD_32dp32b16xENSA_13SM90_TMA_LOADENS15_INS16_ILi1ELi4ELi3EEES19_NSU_INSB_IJS1A_S1W_EEENSB_IJS1W_SE_EEEEEEENSA_39AutoVectorizingCopyWithAssumedAlignmentILi128EEENSA_14SM90_TMA_STOREES2H_S2J_S2J_EEEvvEEEEvNT_6ParamsE) ;  /* 0xffffff6004387950 */ /* 0x000fea0003c3ffff */
        .weak           $__internal_2_$__cuda_sm10x_tcgen05_guardrail_trap_unallocated_columns_being_dealloced
        .type           $__internal_2_$__cuda_sm10x_tcgen05_guardrail_trap_unallocated_columns_being_dealloced,@function
        .size           $__internal_2_$__cuda_sm10x_tcgen05_guardrail_trap_unallocated_columns_being_dealloced,(.L_x_205 - $__internal_2_$__cuda_sm10x_tcgen05_guardrail_trap_unallocated_columns_being_dealloced)
$__internal_2_$__cuda_sm10x_tcgen05_guardrail_trap_unallocated_columns_being_dealloced:
[----:B------:R-:W-:Y:S05]  /*9f20*/  BPT.TRAP 0x1 ;  /* 0x000000040000795c */ /* 0x000fea0000300000 */
[----:B------:R-:W-:-:S04]  /*9f30*/  HFMA2 R3, -RZ, RZ, 0, 0 ;  /* 0x00000000ff037431 */ /* 0x000fc800000001ff */
[----:B------:R-:W-:Y:S05]  /*9f40*/  RET.REL.NODEC R2 `(_ZN7cutlass13device_kernelINS_4conv6kernel13ConvUniversalINS1_16ConvProblemShapeILNS1_8OperatorE2ELi2EEENS1_10collective14CollectiveConvINS1_47MainloopSm100TmaUmmaWarpSpecializedImplicitGemmILS5_2ELi17ELi2ELi1ELi2EN4cute5tupleIJNSA_1CILi2EEENSC_ILi1EEESE_EEEEENSB_IJNSC_ILi128EEENSB_IJNSC_ILi64EEEEEESJ_EEENS_6half_tESL_NSA_8TiledMMAINSA_8MMA_AtomIJNSA_26SM100_MMA_F16BF16_2x1SM_SSISL_SL_fLi128ELi64ELNSA_4UMMA5MajorE1ELSQ_1ELNSP_7ScaleInE0ELSR_0EEEEEENSA_6LayoutINSB_IJSE_SE_SE_EEENSB_IJNSC_ILi0EEESW_SW_EEEEENSB_IJNSA_10UnderscoreESZ_SZ_EEEEENS7_6detail27Sm100ImplicitGemmTileTraitsINSA_18SM100_TMA_2SM_LOADENSA_14ComposedLayoutINSA_7SwizzleILi3ELi4ELi3EEENSA_18smem_ptr_flag_bitsILi16EEENSU_INSB_IJSI_NSC_ILi8EEEEEENSB_IJSE_SI_EEEEEEEvEENS13_INSA_25SM100_TMA_2SM_LOAD_IM2COLENS15_INS16_ILi2ELi4ELi3EEES19_NSU_INSB_IJNSC_ILi32EEES1A_EEENSB_IJSE_S1I_EEEEEEEvEEEENS_8epilogue10collective18CollectiveEpilogueINS1P_23Sm100TmaWarpSpecializedILi3ELi2ELi16ELb1ELb0EEEJNSB_IJSI_SJ_SJ_EEENSB_IJNSU_ISI_SE_EENSU_INSB_IJNSC_ILi16EEESD_EEES1K_EEEEESL_NSB_IJlNSB_IJSE_llEEESW_EEESL_S21_NS1P_6fusion15FusionCallbacksIS1T_NS22_17LinearCombinationISL_fSL_fLNS_15FloatRoundStyleE2EEES1U_S1Z_JEEENSA_5SM1004TMEM4LOAD26SM100_TMEM_LOAD_32dp32b16xENSA_13SM90_TMA_LOADENS15_INS16_ILi1ELi4ELi3EEES19_NSU_INSB_IJS1A_S1W_EEENSB_IJS1W_SE_EEEEEEENSA_39AutoVectorizingCopyWithAssumedAlignmentILi128EEENSA_14SM90_TMA_STOREES2H_S2J_S2J_EEEvvEEEEvNT_6ParamsE) ;  /* 0xffffff60022c7950 */ /* 0x000fea0003c3ffff */
.L_x_204:
[----:B------:R-:W-:-:S00]  /*9f50*/  BRA `(.L_x_204) ;  /* 0xfffffffc00fc7947 */ /* 0x000fc0000383ffff */
[----:B------:R-:W-:-:S00]  /*9f60*/  NOP ;  /* 0x0000000000007918 */ /* 0x000fc00000000000 */
        /* <DEDUP_REMOVED lines=9> */
.L_x_205:


//--------------------- .nv.global.init           --------------------------
	.section	.nv.global.init,"aw",@progbits
.nv.global.init:
	.type		$str$29,@object
	.size		$str$29,($str$30 - $str$29)
$str$29:
        /*0000*/ 	.byte	0x28, 0x61, 0x64, 0x64, 0x72, 0x65, 0x73, 0x73, 0x20, 0x26, 0x20, 0x6d, 0x61, 0x73, 0x6b, 0x29
        /*0010*/ 	.byte	0x20, 0x3d, 0x3d, 0x20, 0x30, 0x00
	.type		$str$30,@object
	.size		$str$30,($str$28 - $str$30)
$str$30:
        /*0016*/ 	.byte	0x2f, 0x74, 0x6d, 0x70, 0x2f, 0x63, 0x75, 0x74, 0x6c, 0x61, 0x73, 0x73, 0x5f, 0x73, 0x77, 0x65
        /*0026*/ 	.byte	0x65, 0x70, 0x5f, 0x73, 0x72, 0x63, 0x2f, 0x69, 0x6e, 0x63, 0x6c, 0x75, 0x64, 0x65, 0x2f, 0x63
        /*0036*/ 	.byte	0x75, 0x74, 0x65, 0x2f, 0x70, 0x6f, 0x69, 0x6e, 0x74, 0x65, 0x72, 0x5f, 0x66, 0x6c, 0x61, 0x67
        /*0046*/ 	.byte	0x67, 0x65, 0x64, 0x2e, 0x68, 0x70, 0x70, 0x00
	.type		$str$28,@object
	.size		$str$28,($str$27 - $str$28)
$str$28:
        /*004e*/ 	.byte	0x2f, 0x74, 0x6d, 0x70, 0x2f, 0x63, 0x75, 0x74, 0x6c, 0x61, 0x73, 0x73, 0x5f, 0x73, 0x77, 0x65
        /*005e*/ 	.byte	0x65, 0x70, 0x5f, 0x73, 0x72, 0x63, 0x2f, 0x69, 0x6e, 0x63, 0x6c, 0x75, 0x64, 0x65, 0x2f, 0x63
        /*006e*/ 	.byte	0x75, 0x74, 0x65, 0x2f, 0x61, 0x74, 0x6f, 0x6d, 0x2f, 0x63, 0x6f, 0x70, 0x79, 0x5f, 0x74, 0x72
        /*007e*/ 	.byte	0x61, 0x69, 0x74, 0x73, 0x5f, 0x73, 0x6d, 0x31, 0x30, 0x30, 0x2e, 0x68, 0x70, 0x70, 0x00
	.type		$str$27,@object
	.size		$str$27,(__unnamed_1 - $str$27)
$str$27:
        /*008d*/ 	.byte	0x28, 0x28, 0x75, 0x69, 0x6e, 0x74, 0x33, 0x32, 0x5f, 0x74, 0x28, 0x74, 0x68, 0x72, 0x65, 0x61
        /*009d*/ 	.byte	0x64, 0x49, 0x64, 0x78, 0x2e, 0x78, 0x29, 0x20, 0x2f, 0x20, 0x33, 0x32, 0x29, 0x20, 0x25, 0x20
        /*00ad*/ 	.byte	0x34, 0x29, 0x20, 0x3d, 0x3d, 0x20, 0x28, 0x28, 0x28, 0x74, 0x6d, 0x65, 0x6d, 0x5f, 0x61, 0x64
        /*00bd*/ 	.byte	0x64, 0x72, 0x20, 0x3e, 0x3e, 0x20, 0x31, 0x36, 0x29, 0x20, 0x2f, 0x20, 0x33, 0x32, 0x29, 0x20
        /*00cd*/ 	.byte	0x25, 0x20, 0x34, 0x29, 0x00
	.type		__unnamed_1,@object
	.size		__unnamed_1,(__unnamed_2 - __unnamed_1)
__unnamed_1:
        /*00d2*/ 	.byte	0x61, 0x75, 0x74, 0x6f, 0x20, 0x63, 0x75, 0x74, 0x65, 0x3a, 0x3a, 0x61, 0x73, 0x5f, 0x70, 0x6f
        /* <DEDUP_REMOVED lines=24> */
        /*0262*/ 	.byte	0x34, 0x38, 0x3e, 0x3e, 0x3e, 0x3e, 0x5d, 0x00
	.type		__unnamed_2,@object
	.size		__unnamed_2,(.L_2 - __unnamed_2)
__unnamed_2:
        /* <DEDUP_REMOVED lines=40> */
        /*04ea*/ 	.byte	0x3a, 0x3a, 0x43, 0x3c, 0x30, 0x3e, 0x3e, 0x3e, 0x3e, 0x5d, 0x00
.L_2:


//--------------------- .nv.shared._ZN7cutlass13device_kernelINS_4conv6kernel13ConvUniversalINS1_16ConvProblemShapeILNS1_8OperatorE2ELi2EEENS1_10collective14CollectiveConvINS1_47MainloopSm100TmaUmmaWarpSpecializedImplicitGemmILS5_2ELi17ELi2ELi1ELi2EN4cute5tupleIJNSA_1CILi2EEENSC_ILi1EEESE_EEEEENSB_IJNSC_ILi128EEENSB_IJNSC_ILi64EEEEEESJ_EEENS_6half_tESL_NSA_8TiledMMAINSA_8MMA_AtomIJNSA_26SM100_MMA_F16BF16_2x1SM_SSISL_SL_fLi128ELi64ELNSA_4UMMA5MajorE1ELSQ_1ELNSP_7ScaleInE0ELSR_0EEEEEENSA_6LayoutINSB_IJSE_SE_SE_EEENSB_IJNSC_ILi0EEESW_SW_EEEEENSB_IJNSA_10UnderscoreESZ_SZ_EEEEENS7_6detail27Sm100ImplicitGemmTileTraitsINSA_18SM100_TMA_2SM_LOADENSA_14ComposedLayoutINSA_7SwizzleILi3ELi4ELi3EEENSA_18smem_ptr_flag_bitsILi16EEENSU_INSB_IJSI_NSC_ILi8EEEEEENSB_IJSE_SI_EEEEEEEvEENS13_INSA_25SM100_TMA_2SM_LOAD_IM2COLENS15_INS16_ILi2ELi4ELi3EEES19_NSU_INSB_IJNSC_ILi32EEES1A_EEENSB_IJSE_S1I_EEEEEEEvEEEENS_8epilogue10collective18CollectiveEpilogueINS1P_23Sm100TmaWarpSpecializedILi3ELi2ELi16ELb1ELb0EEEJNSB_IJSI_SJ_SJ_EEENSB_IJNSU_ISI_SE_EENSU_INSB_IJNSC_ILi16EEESD_EEES1K_EEEEESL_NSB_IJlNSB_IJSE_llEEESW_EEESL_S21_NS1P_6fusion15FusionCallbacksIS1T_NS22_17LinearCombinationISL_fSL_fLNS_15FloatRoundStyleE2EEES1U_S1Z_JEEENSA_5SM1004TMEM4LOAD26SM100_TMEM_LOAD_32dp32b16xENSA_13SM90_TMA_LOADENS15_INS16_ILi1ELi4ELi3EEES19_NSU_INSB_IJS1A_S1W_EEENSB_IJS1W_SE_EEEEEEENSA_39AutoVectorizingCopyWithAssumedAlignmentILi128EEENSA_14SM90_TMA_STOREES2H_S2J_S2J_EEEvvEEEEvNT_6ParamsE --------------------------
	.section	.nv.shared._ZN7cutlass13device_kernelINS_4conv6kernel13ConvUniversalINS1_16ConvProblemShapeILNS1_8OperatorE2ELi2EEENS1_10collective14CollectiveConvINS1_47MainloopSm100TmaUmmaWarpSpecializedImplicitGemmILS5_2ELi17ELi2ELi1ELi2EN4cute5tupleIJNSA_1CILi2EEENSC_ILi1EEESE_EEEEENSB_IJNSC_ILi128EEENSB_IJNSC_ILi64EEEEEESJ_EEENS_6half_tESL_NSA_8TiledMMAINSA_8MMA_AtomIJNSA_26SM100_MMA_F16BF16_2x1SM_SSISL_SL_fLi128ELi64ELNSA_4UMMA5MajorE1ELSQ_1ELNSP_7ScaleInE0ELSR_0EEEEEENSA_6LayoutINSB_IJSE_SE_SE_EEENSB_IJNSC_ILi0EEESW_SW_EEEEENSB_IJNSA_10UnderscoreESZ_SZ_EEEEENS7_6detail27Sm100ImplicitGemmTileTraitsINSA_18SM100_TMA_2SM_LOADENSA_14ComposedLayoutINSA_7SwizzleILi3ELi4ELi3EEENSA_18smem_ptr_flag_bitsILi16EEENSU_INSB_IJSI_NSC_ILi8EEEEEENSB_IJSE_SI_EEEEEEEvEENS13_INSA_25SM100_TMA_2SM_LOAD_IM2COLENS15_INS16_ILi2ELi4ELi3EEES19_NSU_INSB_IJNSC_ILi32EEES1A_EEENSB_IJSE_S1I_EEEEEEEvEEEENS_8epilogue10collective18CollectiveEpilogueINS1P_23Sm100TmaWarpSpecializedILi3ELi2ELi16ELb1ELb0EEEJNSB_IJSI_SJ_SJ_EEENSB_IJNSU_ISI_SE_EENSU_INSB_IJNSC_ILi16EEESD_EEES1K_EEEEESL_NSB_IJlNSB_IJSE_llEEESW_EEESL_S21_NS1P_6fusion15FusionCallbacksIS1T_NS22_17LinearCombinationISL_fSL_fLNS_15FloatRoundStyleE2EEES1U_S1Z_JEEENSA_5SM1004TMEM4LOAD26SM100_TMEM_LOAD_32dp32b16xENSA_13SM90_TMA_LOADENS15_INS16_ILi1ELi4ELi3EEES19_NSU_INSB_IJS1A_S1W_EEENSB_IJS1W_SE_EEEEEEENSA_39AutoVectorizingCopyWithAssumedAlignmentILi128EEENSA_14SM90_TMA_STOREES2H_S2J_S2J_EEEvvEEEEvNT_6ParamsE,"aw",@nobits
	.sectionflags	@""
	.align	16
	.zero		1024


//--------------------- .nv.shared.reserved.0     --------------------------
	.section	.nv.shared.reserved.0,"aw",@nobits
	.weak		__nv_reservedSMEM_offset_0_alias
	.size		__nv_reservedSMEM_offset_0_alias, 0, 64
	.other		__nv_reservedSMEM_offset_0_alias,@"STO_CUDA_RESERVED_SHARED STV_DEFAULT"
__nv_reservedSMEM_offset_0_alias:
	.zero		0
.nv.shared.reserved.0:
	.zero		64
	.weak		__nv_reservedSMEM_tcgen05_partition
	.type		__nv_reservedSMEM_tcgen05_partition,@object
	.size		__nv_reservedSMEM_tcgen05_partition,(.L_0 - __nv_reservedSMEM_tcgen05_partition)
__nv_reservedSMEM_tcgen05_partition:
	.zero		32
.L_0:


//--------------------- .nv.global                --------------------------
	.section	.nv.global,"aw",@nobits
.nv.global:
	.type		_ZN39_INTERNAL_945cd078_4_k_cu_5a41c435_32054cute1_E,@object
	.size		_ZN39_INTERNAL_945cd078_4_k_cu_5a41c435_32054cute1_E,(_ZN39_INTERNAL_945cd078_4_k_cu_5a41c435_32054cuda3std3__45__cpo6cbeginE - _ZN39_INTERNAL_945cd078_4_k_cu_5a41c435_32054cute1_E)
_ZN39_INTERNAL_945cd078_4_k_cu_5a41c435_32054cute1_E:
	.zero		1
	.type		_ZN39_INTERNAL_945cd078_4_k_cu_5a41c435_32054cuda3std3__45__cpo6cbeginE,@object
	.size		_ZN39_INTERNAL_945cd078_4_k_cu_5a41c435_32054cuda3std3__45__cpo6cbeginE,(_ZN39_INTERNAL_945cd078_4_k_cu_5a41c435_32054cuda3std3__48in_placeE - _ZN39_INTERNAL_945cd078_4_k_cu_5a41c435_32054cuda3std3__45__cpo6cbeginE)
_ZN39_INTERNAL_945cd078_4_k_cu_5a41c435_32054cuda3std3__45__cpo6cbeginE:
	.zero		1
	.type		_ZN39_INTERNAL_945cd078_4_k_cu_5a41c435_32054cuda3std3__48in_placeE,@object
	.size		_ZN39_INTERNAL_945cd078_4_k_cu_5a41c435_32054cuda3std3__48in_placeE,(_ZN39_INTERNAL_945cd078_4_k_cu_5a41c435_32054cuda3std6ranges3__45__cpo9iter_moveE - _ZN39_INTERNAL_945cd078_4_k_cu_5a41c435_32054cuda3std3__48in_placeE)
_ZN39_INTERNAL_945cd078_4_k_cu_5a41c435_32054cuda3std3__48in_placeE:
	.zero		1
	.type		_ZN39_INTERNAL_945cd078_4_k_cu_5a41c435_32054cuda3std6ranges3__45__cpo9iter_moveE,@object
	.size		_ZN39_INTERNAL_945cd078_4_k_cu_5a41c435_32054cuda3std6ranges3__45__cpo9iter_moveE,(_ZN39_INTERNAL_945cd078_4_k_cu_5a41c435_32054cuda3std3__45__cpo5beginE - _ZN39_INTERNAL_945cd078_4_k_cu_5a41c435_32054cuda3std6ranges3__45__cpo9iter_moveE)
_ZN39_INTERNAL_945cd078_4_k_cu_5a41c435_32054cuda3std6ranges3__45__cpo9iter_moveE:
	.zero		1
	.type		_ZN39_INTERNAL_945cd078_4_k_cu_5a41c435_32054cuda3std3__45__cpo5beginE,@object
	.size		_ZN39_INTERNAL_945cd078_4_k_cu_5a41c435_32054cuda3std3__45__cpo5beginE,(_ZN39_INTERNAL_945cd078_4_k_cu_5a41c435_32054cuda3std3__441_GLOBAL__N__945cd078_4_k_cu_5a41c435_32056ignoreE - _ZN39_INTERNAL_945cd078_4_k_cu_5a41c435_32054cuda3std3__45__cpo5beginE)
_ZN39_INTERNAL_945cd078_4_k_cu_5a41c435_32054cuda3std3__45__cpo5beginE:
	.zero		1
	.type		_ZN39_INTERNAL_945cd078_4_k_cu_5a41c435_32054cuda3std3__441_GLOBAL__N__945cd078_4_k_cu_5a41c435_32056ignoreE,@object
	.size		_ZN39_INTERNAL_945cd078_4_k_cu_5a41c435_32054cuda3std3__441_GLOBAL__N__945cd078_4_k_cu_5a41c435_32056ignoreE,(_ZN39_INTERNAL_945cd078_4_k_cu_5a41c435_32054cute7productE - _ZN39_INTERNAL_945cd078_4_k_cu_5a41c435_32054cuda3std3__441_GLOBAL__N__945cd078_4_k_cu_5a41c435_32056ignoreE)
_ZN39_INTERNAL_945cd078_4_k_cu_5a41c435_32054cuda3std3__441_GLOBAL__N__945cd078_4_k_cu_5a41c435_32056ignoreE:
	.zero		1
	.type		_ZN39_INTERNAL_945cd078_4_k_cu_5a41c435_32054cute7productE,@object
	.size		_ZN39_INTERNAL_945cd078_4_k_cu_5a41c435_32054cute7productE,(_ZN39_INTERNAL_945cd078_4_k_cu_5a41c435_32054cuda3std3__45__cpo3endE - _ZN39_INTERNAL_945cd078_4_k_cu_5a41c435_32054cute7productE)
_ZN39_INTERNAL_945cd078_4_k_cu_5a41c435_32054cute7productE:
	.zero		1
	.type		_ZN39_INTERNAL_945cd078_4_k_cu_5a41c435_32054cuda3std3__45__cpo3endE,@object
	.size		_ZN39_INTERNAL_945cd078_4_k_cu_5a41c435_32054cuda3std3__45__cpo3endE,(_ZN39_INTERNAL_945cd078_4_k_cu_5a41c435_32054cuda3std3__419piecewise_constructE - _ZN39_INTERNAL_945cd078_4_k_cu_5a41c435_32054cuda3std3__45__cpo3endE)
_ZN39_INTERNAL_945cd078_4_k_cu_5a41c435_32054cuda3std3__45__cpo3endE:
	.zero		1
	.type		_ZN39_INTERNAL_945cd078_4_k_cu_5a41c435_32054cuda3std3__419piecewise_constructE,@object
	.size		_ZN39_INTERNAL_945cd078_4_k_cu_5a41c435_32054cuda3std3__419piecewise_constructE,(_ZN39_INTERNAL_945cd078_4_k_cu_5a41c435_32054cuda3std3__45__cpo4cendE - _ZN39_INTERNAL_945cd078_4_k_cu_5a41c435_32054cuda3std3__419piecewise_constructE)
_ZN39_INTERNAL_945cd078_4_k_cu_5a41c435_32054cuda3std3__419piecewise_constructE:
	.zero		1
	.type		_ZN39_INTERNAL_945cd078_4_k_cu_5a41c435_32054cuda3std3__45__cpo4cendE,@object
	.size		_ZN39_INTERNAL_945cd078_4_k_cu_5a41c435_32054cuda3std3__45__cpo4cendE,(_ZN39_INTERNAL_945cd078_4_k_cu_5a41c435_32054cuda3std6ranges3__45__cpo4swapE - _ZN39_INTERNAL_945cd078_4_k_cu_5a41c435_32054cuda3std3__45__cpo4cendE)
_ZN39_INTERNAL_945cd078_4_k_cu_5a41c435_32054cuda3std3__45__cpo4cendE:
	.zero		1
	.type		_ZN39_INTERNAL_945cd078_4_k_cu_5a41c435_32054cuda3std6ranges3__45__cpo4swapE,@object
	.size		_ZN39_INTERNAL_945cd078_4_k_cu_5a41c435_32054cuda3std6ranges3__45__cpo4swapE,(.L_10 - _ZN39_INTERNAL_945cd078_4_k_cu_5a41c435_32054cuda3std6ranges3__45__cpo4swapE)
_ZN39_INTERNAL_945cd078_4_k_cu_5a41c435_32054cuda3std6ranges3__45__cpo4swapE:
	.zero		1
.L_10:


//--------------------- .nv.constant0._ZN7cutlass13device_kernelINS_4conv6kernel13ConvUniversalINS1_16ConvProblemShapeILNS1_8OperatorE2ELi2EEENS1_10collective14CollectiveConvINS1_47MainloopSm100TmaUmmaWarpSpecializedImplicitGemmILS5_2ELi17ELi2ELi1ELi2EN4cute5tupleIJNSA_1CILi2EEENSC_ILi1EEESE_EEEEENSB_IJNSC_ILi128EEENSB_IJNSC_ILi64EEEEEESJ_EEENS_6half_tESL_NSA_8TiledMMAINSA_8MMA_AtomIJNSA_26SM100_MMA_F16BF16_2x1SM_SSISL_SL_fLi128ELi64ELNSA_4UMMA5MajorE1ELSQ_1ELNSP_7ScaleInE0ELSR_0EEEEEENSA_6LayoutINSB_IJSE_SE_SE_EEENSB_IJNSC_ILi0EEESW_SW_EEEEENSB_IJNSA_10UnderscoreESZ_SZ_EEEEENS7_6detail27Sm100ImplicitGemmTileTraitsINSA_18SM100_TMA_2SM_LOADENSA_14ComposedLayoutINSA_7SwizzleILi3ELi4ELi3EEENSA_18smem_ptr_flag_bitsILi16EEENSU_INSB_IJSI_NSC_ILi8EEEEEENSB_IJSE_SI_EEEEEEEvEENS13_INSA_25SM100_TMA_2SM_LOAD_IM2COLENS15_INS16_ILi2ELi4ELi3EEES19_NSU_INSB_IJNSC_ILi32EEES1A_EEENSB_IJSE_S1I_EEEEEEEvEEEENS_8epilogue10collective18CollectiveEpilogueINS1P_23Sm100TmaWarpSpecializedILi3ELi2ELi16ELb1ELb0EEEJNSB_IJSI_SJ_SJ_EEENSB_IJNSU_ISI_SE_EENSU_INSB_IJNSC_ILi16EEESD_EEES1K_EEEEESL_NSB_IJlNSB_IJSE_llEEESW_EEESL_S21_NS1P_6fusion15FusionCallbacksIS1T_NS22_17LinearCombinationISL_fSL_fLNS_15FloatRoundStyleE2EEES1U_S1Z_JEEENSA_5SM1004TMEM4LOAD26SM100_TMEM_LOAD_32dp32b16xENSA_13SM90_TMA_LOADENS15_INS16_ILi1ELi4ELi3EEES19_NSU_INSB_IJS1A_S1W_EEENSB_IJS1W_SE_EEEEEEENSA_39AutoVectorizingCopyWithAssumedAlignmentILi128EEENSA_14SM90_TMA_STOREES2H_S2J_S2J_EEEvvEEEEvNT_6ParamsE --------------------------
	.section	.nv.constant0._ZN7cutlass13device_kernelINS_4conv6kernel13ConvUniversalINS1_16ConvProblemShapeILNS1_8OperatorE2ELi2EEENS1_10collective14CollectiveConvINS1_47MainloopSm100TmaUmmaWarpSpecializedImplicitGemmILS5_2ELi17ELi2ELi1ELi2EN4cute5tupleIJNSA_1CILi2EEENSC_ILi1EEESE_EEEEENSB_IJNSC_ILi128EEENSB_IJNSC_ILi64EEEEEESJ_EEENS_6half_tESL_NSA_8TiledMMAINSA_8MMA_AtomIJNSA_26SM100_MMA_F16BF16_2x1SM_SSISL_SL_fLi128ELi64ELNSA_4UMMA5MajorE1ELSQ_1ELNSP_7ScaleInE0ELSR_0EEEEEENSA_6LayoutINSB_IJSE_SE_SE_EEENSB_IJNSC_ILi0EEESW_SW_EEEEENSB_IJNSA_10UnderscoreESZ_SZ_EEEEENS7_6detail27Sm100ImplicitGemmTileTraitsINSA_18SM100_TMA_2SM_LOADENSA_14ComposedLayoutINSA_7SwizzleILi3ELi4ELi3EEENSA_18smem_ptr_flag_bitsILi16EEENSU_INSB_IJSI_NSC_ILi8EEEEEENSB_IJSE_SI_EEEEEEEvEENS13_INSA_25SM100_TMA_2SM_LOAD_IM2COLENS15_INS16_ILi2ELi4ELi3EEES19_NSU_INSB_IJNSC_ILi32EEES1A_EEENSB_IJSE_S1I_EEEEEEEvEEEENS_8epilogue10collective18CollectiveEpilogueINS1P_23Sm100TmaWarpSpecializedILi3ELi2ELi16ELb1ELb0EEEJNSB_IJSI_SJ_SJ_EEENSB_IJNSU_ISI_SE_EENSU_INSB_IJNSC_ILi16EEESD_EEES1K_EEEEESL_NSB_IJlNSB_IJSE_llEEESW_EEESL_S21_NS1P_6fusion15FusionCallbacksIS1T_NS22_17LinearCombinationISL_fSL_fLNS_15FloatRoundStyleE2EEES1U_S1Z_JEEENSA_5SM1004TMEM4LOAD26SM100_TMEM_LOAD_32dp32b16xENSA_13SM90_TMA_LOADENS15_INS16_ILi1ELi4ELi3EEES19_NSU_INSB_IJS1A_S1W_EEENSB_IJS1W_SE_EEEEEEENSA_39AutoVectorizingCopyWithAssumedAlignmentILi128EEENSA_14SM90_TMA_STOREES2H_S2J_S2J_EEEvvEEEEvNT_6ParamsE,"a",@progbits
	.sectionflags	@""
	.align	4
.nv.constant0._ZN7cutlass13device_kernelINS_4conv6kernel13ConvUniversalINS1_16ConvProblemShapeILNS1_8OperatorE2ELi2EEENS1_10collective14CollectiveConvINS1_47MainloopSm100TmaUmmaWarpSpecializedImplicitGemmILS5_2ELi17ELi2ELi1ELi2EN4cute5tupleIJNSA_1CILi2EEENSC_ILi1EEESE_EEEEENSB_IJNSC_ILi128EEENSB_IJNSC_ILi64EEEEEESJ_EEENS_6half_tESL_NSA_8TiledMMAINSA_8MMA_AtomIJNSA_26SM100_MMA_F16BF16_2x1SM_SSISL_SL_fLi128ELi64ELNSA_4UMMA5MajorE1ELSQ_1ELNSP_7ScaleInE0ELSR_0EEEEEENSA_6LayoutINSB_IJSE_SE_SE_EEENSB_IJNSC_ILi0EEESW_SW_EEEEENSB_IJNSA_10UnderscoreESZ_SZ_EEEEENS7_6detail27Sm100ImplicitGemmTileTraitsINSA_18SM100_TMA_2SM_LOADENSA_14ComposedLayoutINSA_7SwizzleILi3ELi4ELi3EEENSA_18smem_ptr_flag_bitsILi16EEENSU_INSB_IJSI_NSC_ILi8EEEEEENSB_IJSE_SI_EEEEEEEvEENS13_INSA_25SM100_TMA_2SM_LOAD_IM2COLENS15_INS16_ILi2ELi4ELi3EEES19_NSU_INSB_IJNSC_ILi32EEES1A_EEENSB_IJSE_S1I_EEEEEEEvEEEENS_8epilogue10collective18CollectiveEpilogueINS1P_23Sm100TmaWarpSpecializedILi3ELi2ELi16ELb1ELb0EEEJNSB_IJSI_SJ_SJ_EEENSB_IJNSU_ISI_SE_EENSU_INSB_IJNSC_ILi16EEESD_EEES1K_EEEEESL_NSB_IJlNSB_IJSE_llEEESW_EEESL_S21_NS1P_6fusion15FusionCallbacksIS1T_NS22_17LinearCombinationISL_fSL_fLNS_15FloatRoundStyleE2EEES1U_S1Z_JEEENSA_5SM1004TMEM4LOAD26SM100_TMEM_LOAD_32dp32b16xENSA_13SM90_TMA_LOADENS15_INS16_ILi1ELi4ELi3EEES19_NSU_INSB_IJS1A_S1W_EEENSB_IJS1W_SE_EEEEEEENSA_39AutoVectorizingCopyWithAssumedAlignmentILi128EEENSA_14SM90_TMA_STOREES2H_S2J_S2J_EEEvvEEEEvNT_6ParamsE:
	.zero		2944


//--------------------- SYMBOLS --------------------------

	.type		.nv.reservedSmem.offset0,@object
	.size		.nv.reservedSmem.offset0,0x4
	.type		.nv.reservedSmem.cap,@object
	.size		.nv.reservedSmem.cap,0x4
	.type		__assertfail,@function
